	.headerflags	@"EF_CUDA_TEXMODE_UNIFIED EF_CUDA_64BIT_ADDRESS EF_CUDA_SM86 EF_CUDA_VIRTUAL_SM(EF_CUDA_SM86)"
	.elftype	@"ET_EXEC"


//--------------------- .nv.info                  --------------------------
	.section	.nv.info,"",@"SHT_CUDA_INFO"
	.align	4


	//----- nvinfo : EIATTR_REGCOUNT
	.align		4
        /*0000*/ 	.byte	0x04, 0x2f
        /*0002*/ 	.short	(.L_2 - .L_1)
	.align		4
.L_1:
        /*0004*/ 	.word	index@(triton_red_fused__to_copy_add_amax_amin_clamp_mul_native_layer_norm_reciprocal_10)
        /*0008*/ 	.word	0x0000007e


	//----- nvinfo : EIATTR_MIN_STACK_SIZE
	.align		4
.L_2:
        /*000c*/ 	.byte	0x04, 0x12
        /*000e*/ 	.short	(.L_4 - .L_3)
	.align		4
.L_3:
        /*0010*/ 	.word	index@(triton_red_fused__to_copy_add_amax_amin_clamp_mul_native_layer_norm_reciprocal_10)
        /*0014*/ 	.word	0x00000000


	//----- nvinfo : EIATTR_FRAME_SIZE
	.align		4
.L_4:
        /*0018*/ 	.byte	0x04, 0x11
        /*001a*/ 	.short	(.L_6 - .L_5)
	.align		4
.L_5:
        /*001c*/ 	.word	index@(triton_red_fused__to_copy_add_amax_amin_clamp_mul_native_layer_norm_reciprocal_10)
        /*0020*/ 	.word	0x00000000


	//----- nvinfo : EIATTR_MIN_STACK_SIZE
	.align		4
.L_6:
        /*0024*/ 	.byte	0x04, 0x12
        /*0026*/ 	.short	(.L_8 - .L_7)
	.align		4
.L_7:
        /*0028*/ 	.word	index@(triton_red_fused__to_copy_add_amax_amin_clamp_mul_native_layer_norm_reciprocal_10)
        /*002c*/ 	.word	0x00000000
.L_8:


//--------------------- .nv.info.triton_red_fused__to_copy_add_amax_amin_clamp_mul_native_layer_norm_reciprocal_10 --------------------------
	.section	.nv.info.triton_red_fused__to_copy_add_amax_amin_clamp_mul_native_layer_norm_reciprocal_10,"",@"SHT_CUDA_INFO"
	.sectionflags	@""
	.align	4


	//----- nvinfo : EIATTR_CUDA_API_VERSION
	.align		4
        /*0000*/ 	.byte	0x04, 0x37
        /*0002*/ 	.short	(.L_10 - .L_9)
.L_9:
        /*0004*/ 	.word	0x0000007c


	//----- nvinfo : EIATTR_SW2861232_WAR
	.align		4
.L_10:
        /*0008*/ 	.byte	0x01, 0x35
	.zero		2


	//----- nvinfo : EIATTR_PARAM_CBANK
	.align		4
        /*000c*/ 	.byte	0x04, 0x0a
        /*000e*/ 	.short	(.L_12 - .L_11)
	.align		4
.L_11:
        /*0010*/ 	.word	index@(.nv.constant0.triton_red_fused__to_copy_add_amax_amin_clamp_mul_native_layer_norm_reciprocal_10)
        /*0014*/ 	.short	0x0160
        /*0016*/ 	.short	0x0078


	//----- nvinfo : EIATTR_CBANK_PARAM_SIZE
	.align		4
.L_12:
        /*0018*/ 	.byte	0x03, 0x19
        /*001a*/ 	.short	0x0078


	//----- nvinfo : EIATTR_KPARAM_INFO
	.align		4
        /*001c*/ 	.byte	0x04, 0x17
        /*001e*/ 	.short	(.L_14 - .L_13)
.L_13:
        /*0020*/ 	.word	0x00000000
        /*0024*/ 	.short	0x000f
        /*0026*/ 	.short	0x0070
        /*0028*/ 	.byte	0x00, 0xf4, 0x21, 0x00


	//----- nvinfo : EIATTR_KPARAM_INFO
	.align		4
.L_14:
        /*002c*/ 	.byte	0x04, 0x17
        /*002e*/ 	.short	(.L_16 - .L_15)
.L_15:
        /*0030*/ 	.word	0x00000000
        /*0034*/ 	.short	0x000e
        /*0036*/ 	.short	0x006c
        /*0038*/ 	.byte	0x00, 0xf0, 0x11, 0x00


	//----- nvinfo : EIATTR_KPARAM_INFO
	.align		4
.L_16:
        /*003c*/ 	.byte	0x04, 0x17
        /*003e*/ 	.short	(.L_18 - .L_17)
.L_17:
        /*0040*/ 	.word	0x00000000
        /*0044*/ 	.short	0x000d
        /*0046*/ 	.short	0x0068
        /*0048*/ 	.byte	0x00, 0xf0, 0x11, 0x00


	//----- nvinfo : EIATTR_KPARAM_INFO
	.align		4
.L_18:
        /*004c*/ 	.byte	0x04, 0x17
        /*004e*/ 	.short	(.L_20 - .L_19)
.L_19:
        /*0050*/ 	.word	0x00000000
        /*0054*/ 	.short	0x000c
        /*0056*/ 	.short	0x0060
        /*0058*/ 	.byte	0x00, 0xf4, 0x21, 0x00


	//----- nvinfo : EIATTR_KPARAM_INFO
	.align		4
.L_20:
        /*005c*/ 	.byte	0x04, 0x17
        /*005e*/ 	.short	(.L_22 - .L_21)
.L_21:
        /*0060*/ 	.word	0x00000000
        /*0064*/ 	.short	0x000b
        /*0066*/ 	.short	0x0058
        /*0068*/ 	.byte	0x00, 0xf4, 0x21, 0x00


	//----- nvinfo : EIATTR_KPARAM_INFO
	.align		4
.L_22:
        /*006c*/ 	.byte	0x04, 0x17
        /*006e*/ 	.short	(.L_24 - .L_23)
.L_23:
        /*0070*/ 	.word	0x00000000
        /*0074*/ 	.short	0x000a
        /*0076*/ 	.short	0x0050
        /*0078*/ 	.byte	0x00, 0xf4, 0x21, 0x00


	//----- nvinfo : EIATTR_KPARAM_INFO
	.align		4
.L_24:
        /*007c*/ 	.byte	0x04, 0x17
        /*007e*/ 	.short	(.L_26 - .L_25)
.L_25:
        /*0080*/ 	.word	0x00000000
        /*0084*/ 	.short	0x0009
        /*0086*/ 	.short	0x0048
        /*0088*/ 	.byte	0x00, 0xf4, 0x21, 0x00


	//----- nvinfo : EIATTR_KPARAM_INFO
	.align		4
.L_26:
        /*008c*/ 	.byte	0x04, 0x17
        /*008e*/ 	.short	(.L_28 - .L_27)
.L_27:
        /*0090*/ 	.word	0x00000000
        /*0094*/ 	.short	0x0008
        /*0096*/ 	.short	0x0040
        /*0098*/ 	.byte	0x00, 0xf4, 0x21, 0x00


	//----- nvinfo : EIATTR_KPARAM_INFO
	.align		4
.L_28:
        /*009c*/ 	.byte	0x04, 0x17
        /*009e*/ 	.short	(.L_30 - .L_29)
.L_29:
        /*00a0*/ 	.word	0x00000000
        /*00a4*/ 	.short	0x0007
        /*00a6*/ 	.short	0x0038
        /*00a8*/ 	.byte	0x00, 0xf4, 0x21, 0x00


	//----- nvinfo : EIATTR_KPARAM_INFO
	.align		4
.L_30:
        /*00ac*/ 	.byte	0x04, 0x17
        /*00ae*/ 	.short	(.L_32 - .L_31)
.L_31:
        /*00b0*/ 	.word	0x00000000
        /*00b4*/ 	.short	0x0006
        /*00b6*/ 	.short	0x0030
        /*00b8*/ 	.byte	0x00, 0xf4, 0x21, 0x00


	//----- nvinfo : EIATTR_KPARAM_INFO
	.align		4
.L_32:
        /*00bc*/ 	.byte	0x04, 0x17
        /*00be*/ 	.short	(.L_34 - .L_33)
.L_33:
        /*00c0*/ 	.word	0x00000000
        /*00c4*/ 	.short	0x0005
        /*00c6*/ 	.short	0x0028
        /*00c8*/ 	.byte	0x00, 0xf4, 0x21, 0x00


	//----- nvinfo : EIATTR_KPARAM_INFO
	.align		4
.L_34:
        /*00cc*/ 	.byte	0x04, 0x17
        /*00ce*/ 	.short	(.L_36 - .L_35)
.L_35:
        /*00d0*/ 	.word	0x00000000
        /*00d4*/ 	.short	0x0004
        /*00d6*/ 	.short	0x0020
        /*00d8*/ 	.byte	0x00, 0xf4, 0x21, 0x00


	//----- nvinfo : EIATTR_KPARAM_INFO
	.align		4
.L_36:
        /*00dc*/ 	.byte	0x04, 0x17
        /*00de*/ 	.short	(.L_38 - .L_37)
.L_37:
        /*00e0*/ 	.word	0x00000000
        /*00e4*/ 	.short	0x0003
        /*00e6*/ 	.short	0x0018
        /*00e8*/ 	.byte	0x00, 0xf4, 0x21, 0x00


	//----- nvinfo : EIATTR_KPARAM_INFO
	.align		4
.L_38:
        /*00ec*/ 	.byte	0x04, 0x17
        /*00ee*/ 	.short	(.L_40 - .L_39)
.L_39:
        /*00f0*/ 	.word	0x00000000
        /*00f4*/ 	.short	0x0002
        /*00f6*/ 	.short	0x0010
        /*00f8*/ 	.byte	0x00, 0xf4, 0x21, 0x00


	//----- nvinfo : EIATTR_KPARAM_INFO
	.align		4
.L_40:
        /*00fc*/ 	.byte	0x04, 0x17
        /*00fe*/ 	.short	(.L_42 - .L_41)
.L_41:
        /*0100*/ 	.word	0x00000000
        /*0104*/ 	.short	0x0001
        /*0106*/ 	.short	0x0008
        /*0108*/ 	.byte	0x00, 0xf4, 0x21, 0x00


	//----- nvinfo : EIATTR_KPARAM_INFO
	.align		4
.L_42:
        /*010c*/ 	.byte	0x04, 0x17
        /*010e*/ 	.short	(.L_44 - .L_43)
.L_43:
        /*0110*/ 	.word	0x00000000
        /*0114*/ 	.short	0x0000
        /*0116*/ 	.short	0x0000
        /*0118*/ 	.byte	0x00, 0xf4, 0x21, 0x00


	//----- nvinfo : EIATTR_MAXREG_COUNT
	.align		4
.L_44:
        /*011c*/ 	.byte	0x03, 0x1b
        /*011e*/ 	.short	0x0080


	//----- nvinfo : EIATTR_COOP_GROUP_MASK_REGIDS
	.align		4
        /*0120*/ 	.byte	0x04, 0x29
        /*0122*/ 	.short	(.L_46 - .L_45)


	//   ....[0]....
.L_45:
        /*0124*/ 	.word	0xffffffff


	//   ....[1]....
        /*0128*/ 	.word	0xffffffff


	//   ....[2]....
        /*012c*/ 	.word	0xffffffff


	//   ....[3]....
        /*0130*/ 	.word	0xffffffff


	//   ....[4]....
        /*0134*/ 	.word	0xffffffff


	//   ....[5]....
        /*0138*/ 	.word	0xffffffff


	//   ....[6]....
        /*013c*/ 	.word	0xffffffff


	//   ....[7]....
        /*0140*/ 	.word	0xffffffff


	//   ....[8]....
        /*0144*/ 	.word	0xffffffff


	//   ....[9]....
        /*0148*/ 	.word	0xffffffff


	//   ....[10]....
        /*014c*/ 	.word	0xffffffff


	//   ....[11]....
        /*0150*/ 	.word	0xffffffff


	//   ....[12]....
        /*0154*/ 	.word	0xffffffff


	//   ....[13]....
        /*0158*/ 	.word	0xffffffff


	//   ....[14]....
        /*015c*/ 	.word	0xffffffff


	//   ....[15]....
        /*0160*/ 	.word	0xffffffff


	//   ....[16]....
        /*0164*/ 	.word	0xffffffff


	//   ....[17]....
        /*0168*/ 	.word	0xffffffff


	//   ....[18]....
        /*016c*/ 	.word	0xffffffff


	//   ....[19]....
        /*0170*/ 	.word	0xffffffff


	//   ....[20]....
        /*0174*/ 	.word	0xffffffff


	//   ....[21]....
        /*0178*/ 	.word	0xffffffff


	//   ....[22]....
        /*017c*/ 	.word	0xffffffff


	//   ....[23]....
        /*0180*/ 	.word	0xffffffff


	//   ....[24]....
        /*0184*/ 	.word	0xffffffff


	//   ....[25]....
        /*0188*/ 	.word	0xffffffff


	//   ....[26]....
        /*018c*/ 	.word	0xffffffff


	//   ....[27]....
        /*0190*/ 	.word	0xffffffff


	//   ....[28]....
        /*0194*/ 	.word	0xffffffff


	//   ....[29]....
        /*0198*/ 	.word	0xffffffff


	//   ....[30]....
        /*019c*/ 	.word	0xffffffff


	//   ....[31]....
        /*01a0*/ 	.word	0xffffffff


	//   ....[32]....
        /*01a4*/ 	.word	0xffffffff


	//   ....[33]....
        /*01a8*/ 	.word	0xffffffff


	//   ....[34]....
        /*01ac*/ 	.word	0xffffffff


	//   ....[35]....
        /*01b0*/ 	.word	0xffffffff


	//   ....[36]....
        /*01b4*/ 	.word	0xffffffff


	//   ....[37]....
        /*01b8*/ 	.word	0xffffffff


	//   ....[38]....
        /*01bc*/ 	.word	0xffffffff


	//   ....[39]....
        /*01c0*/ 	.word	0xffffffff


	//   ....[40]....
        /*01c4*/ 	.word	0xffffffff


	//   ....[41]....
        /*01c8*/ 	.word	0xffffffff


	//   ....[42]....
        /*01cc*/ 	.word	0xffffffff


	//   ....[43]....
        /*01d0*/ 	.word	0xffffffff


	//   ....[44]....
        /*01d4*/ 	.word	0xffffffff


	//   ....[45]....
        /*01d8*/ 	.word	0xffffffff


	//   ....[46]....
        /*01dc*/ 	.word	0xffffffff


	//   ....[47]....
        /*01e0*/ 	.word	0xffffffff


	//   ....[48]....
        /*01e4*/ 	.word	0xffffffff


	//   ....[49]....
        /*01e8*/ 	.word	0xffffffff


	//   ....[50]....
        /*01ec*/ 	.word	0xffffffff


	//   ....[51]....
        /*01f0*/ 	.word	0xffffffff


	//   ....[52]....
        /*01f4*/ 	.word	0xffffffff


	//   ....[53]....
        /*01f8*/ 	.word	0xffffffff


	//   ....[54]....
        /*01fc*/ 	.word	0xffffffff


	//   ....[55]....
        /*0200*/ 	.word	0xffffffff


	//   ....[56]....
        /*0204*/ 	.word	0xffffffff


	//   ....[57]....
        /*0208*/ 	.word	0xffffffff


	//   ....[58]....
        /*020c*/ 	.word	0xffffffff


	//   ....[59]....
        /*0210*/ 	.word	0xffffffff


	//   ....[60]....
        /*0214*/ 	.word	0xffffffff


	//   ....[61]....
        /*0218*/ 	.word	0xffffffff


	//   ....[62]....
        /*021c*/ 	.word	0xffffffff


	//   ....[63]....
        /*0220*/ 	.word	0xffffffff


	//   ....[64]....
        /*0224*/ 	.word	0xffffffff


	//   ....[65]....
        /*0228*/ 	.word	0xffffffff


	//   ....[66]....
        /*022c*/ 	.word	0xffffffff


	//   ....[67]....
        /*0230*/ 	.word	0xffffffff


	//   ....[68]....
        /*0234*/ 	.word	0xffffffff


	//   ....[69]....
        /*0238*/ 	.word	0xffffffff


	//   ....[70]....
        /*023c*/ 	.word	0xffffffff


	//   ....[71]....
        /*0240*/ 	.word	0xffffffff


	//   ....[72]....
        /*0244*/ 	.word	0xffffffff


	//   ....[73]....
        /*0248*/ 	.word	0xffffffff


	//   ....[74]....
        /*024c*/ 	.word	0xffffffff


	//   ....[75]....
        /*0250*/ 	.word	0xffffffff


	//   ....[76]....
        /*0254*/ 	.word	0xffffffff


	//   ....[77]....
        /*0258*/ 	.word	0xffffffff


	//   ....[78]....
        /*025c*/ 	.word	0xffffffff


	//   ....[79]....
        /*0260*/ 	.word	0xffffffff


	//   ....[80]....
        /*0264*/ 	.word	0xffffffff


	//   ....[81]....
        /*0268*/ 	.word	0xffffffff


	//   ....[82]....
        /*026c*/ 	.word	0xffffffff


	//   ....[83]....
        /*0270*/ 	.word	0xffffffff


	//   ....[84]....
        /*0274*/ 	.word	0xffffffff


	//   ....[85]....
        /*0278*/ 	.word	0xffffffff


	//   ....[86]....
        /*027c*/ 	.word	0xffffffff


	//   ....[87]....
        /*0280*/ 	.word	0xffffffff


	//   ....[88]....
        /*0284*/ 	.word	0xffffffff


	//   ....[89]....
        /*0288*/ 	.word	0xffffffff


	//   ....[90]....
        /*028c*/ 	.word	0xffffffff


	//   ....[91]....
        /*0290*/ 	.word	0xffffffff


	//   ....[92]....
        /*0294*/ 	.word	0xffffffff


	//   ....[93]....
        /*0298*/ 	.word	0xffffffff


	//   ....[94]....
        /*029c*/ 	.word	0xffffffff


	//   ....[95]....
        /*02a0*/ 	.word	0xffffffff


	//   ....[96]....
        /*02a4*/ 	.word	0xffffffff


	//   ....[97]....
        /*02a8*/ 	.word	0xffffffff


	//   ....[98]....
        /*02ac*/ 	.word	0xffffffff


	//   ....[99]....
        /*02b0*/ 	.word	0xffffffff


	//   ....[100]....
        /*02b4*/ 	.word	0xffffffff


	//   ....[101]....
        /*02b8*/ 	.word	0xffffffff


	//   ....[102]....
        /*02bc*/ 	.word	0xffffffff


	//   ....[103]....
        /*02c0*/ 	.word	0xffffffff


	//   ....[104]....
        /*02c4*/ 	.word	0xffffffff


	//   ....[105]....
        /*02c8*/ 	.word	0xffffffff


	//   ....[106]....
        /*02cc*/ 	.word	0xffffffff


	//   ....[107]....
        /*02d0*/ 	.word	0xffffffff


	//   ....[108]....
        /*02d4*/ 	.word	0xffffffff


	//   ....[109]....
        /*02d8*/ 	.word	0xffffffff


	//   ....[110]....
        /*02dc*/ 	.word	0xffffffff


	//   ....[111]....
        /*02e0*/ 	.word	0xffffffff


	//   ....[112]....
        /*02e4*/ 	.word	0xffffffff


	//   ....[113]....
        /*02e8*/ 	.word	0xffffffff


	//   ....[114]....
        /*02ec*/ 	.word	0xffffffff


	//   ....[115]....
        /*02f0*/ 	.word	0xffffffff


	//   ....[116]....
        /*02f4*/ 	.word	0xffffffff


	//   ....[117]....
        /*02f8*/ 	.word	0xffffffff


	//   ....[118]....
        /*02fc*/ 	.word	0xffffffff


	//   ....[119]....
        /*0300*/ 	.word	0xffffffff


	//   ....[120]....
        /*0304*/ 	.word	0xffffffff


	//   ....[121]....
        /*0308*/ 	.word	0xffffffff


	//   ....[122]....
        /*030c*/ 	.word	0xffffffff


	//   ....[123]....
        /*0310*/ 	.word	0xffffffff


	//   ....[124]....
        /*0314*/ 	.word	0xffffffff


	//   ....[125]....
        /*0318*/ 	.word	0xffffffff


	//   ....[126]....
        /*031c*/ 	.word	0xffffffff


	//   ....[127]....
        /*0320*/ 	.word	0xffffffff


	//   ....[128]....
        /*0324*/ 	.word	0xffffffff


	//   ....[129]....
        /*0328*/ 	.word	0xffffffff


	//   ....[130]....
        /*032c*/ 	.word	0xffffffff


	//   ....[131]....
        /*0330*/ 	.word	0xffffffff


	//   ....[132]....
        /*0334*/ 	.word	0xffffffff


	//   ....[133]....
        /*0338*/ 	.word	0xffffffff


	//   ....[134]....
        /*033c*/ 	.word	0xffffffff


	//   ....[135]....
        /*0340*/ 	.word	0xffffffff


	//   ....[136]....
        /*0344*/ 	.word	0xffffffff


	//   ....[137]....
        /*0348*/ 	.word	0xffffffff


	//   ....[138]....
        /*034c*/ 	.word	0xffffffff


	//   ....[139]....
        /*0350*/ 	.word	0xffffffff


	//   ....[140]....
        /*0354*/ 	.word	0xffffffff


	//   ....[141]....
        /*0358*/ 	.word	0xffffffff


	//   ....[142]....
        /*035c*/ 	.word	0xffffffff


	//   ....[143]....
        /*0360*/ 	.word	0xffffffff


	//   ....[144]....
        /*0364*/ 	.word	0xffffffff


	//   ....[145]....
        /*0368*/ 	.word	0xffffffff


	//   ....[146]....
        /*036c*/ 	.word	0xffffffff


	//   ....[147]....
        /*0370*/ 	.word	0xffffffff


	//   ....[148]....
        /*0374*/ 	.word	0xffffffff


	//   ....[149]....
        /*0378*/ 	.word	0xffffffff


	//   ....[150]....
        /*037c*/ 	.word	0xffffffff


	//   ....[151]....
        /*0380*/ 	.word	0xffffffff


	//   ....[152]....
        /*0384*/ 	.word	0xffffffff


	//   ....[153]....
        /*0388*/ 	.word	0xffffffff


	//   ....[154]....
        /*038c*/ 	.word	0xffffffff


	//   ....[155]....
        /*0390*/ 	.word	0xffffffff


	//   ....[156]....
        /*0394*/ 	.word	0xffffffff


	//   ....[157]....
        /*0398*/ 	.word	0xffffffff


	//   ....[158]....
        /*039c*/ 	.word	0xffffffff


	//   ....[159]....
        /*03a0*/ 	.word	0xffffffff


	//   ....[160]....
        /*03a4*/ 	.word	0xffffffff


	//   ....[161]....
        /*03a8*/ 	.word	0xffffffff


	//   ....[162]....
        /*03ac*/ 	.word	0xffffffff


	//   ....[163]....
        /*03b0*/ 	.word	0xffffffff


	//   ....[164]....
        /*03b4*/ 	.word	0xffffffff


	//   ....[165]....
        /*03b8*/ 	.word	0xffffffff


	//   ....[166]....
        /*03bc*/ 	.word	0xffffffff


	//   ....[167]....
        /*03c0*/ 	.word	0xffffffff


	//   ....[168]....
        /*03c4*/ 	.word	0xffffffff


	//   ....[169]....
        /*03c8*/ 	.word	0xffffffff


	//   ....[170]....
        /*03cc*/ 	.word	0xffffffff


	//   ....[171]....
        /*03d0*/ 	.word	0xffffffff


	//   ....[172]....
        /*03d4*/ 	.word	0xffffffff


	//   ....[173]....
        /*03d8*/ 	.word	0xffffffff


	//   ....[174]....
        /*03dc*/ 	.word	0xffffffff


	//   ....[175]....
        /*03e0*/ 	.word	0xffffffff


	//   ....[176]....
        /*03e4*/ 	.word	0xffffffff


	//   ....[177]....
        /*03e8*/ 	.word	0xffffffff


	//   ....[178]....
        /*03ec*/ 	.word	0xffffffff


	//   ....[179]....
        /*03f0*/ 	.word	0xffffffff


	//   ....[180]....
        /*03f4*/ 	.word	0xffffffff


	//   ....[181]....
        /*03f8*/ 	.word	0xffffffff


	//   ....[182]....
        /*03fc*/ 	.word	0xffffffff


	//   ....[183]....
        /*0400*/ 	.word	0xffffffff


	//   ....[184]....
        /*0404*/ 	.word	0xffffffff


	//   ....[185]....
        /*0408*/ 	.word	0xffffffff


	//   ....[186]....
        /*040c*/ 	.word	0xffffffff


	//   ....[187]....
        /*0410*/ 	.word	0xffffffff


	//----- nvinfo : EIATTR_COOP_GROUP_INSTR_OFFSETS
	.align		4
.L_46:
        /*0414*/ 	.byte	0x04, 0x28
        /*0416*/ 	.short	(.L_48 - .L_47)


	//   ....[0]....
.L_47:
        /*0418*/ 	.word	0x00001af0


	//   ....[1]....
        /*041c*/ 	.word	0x00001b20


	//   ....[2]....
        /*0420*/ 	.word	0x00001b30


	//   ....[3]....
        /*0424*/ 	.word	0x00001b40


	//   ....[4]....
        /*0428*/ 	.word	0x00001b50


	//   ....[5]....
        /*042c*/ 	.word	0x00001b60


	//   ....[6]....
        /*0430*/ 	.word	0x00001b80


	//   ....[7]....
        /*0434*/ 	.word	0x000023a0


	//   ....[8]....
        /*0438*/ 	.word	0x00002520


	//   ....[9]....
        /*043c*/ 	.word	0x00002690


	//   ....[10]....
        /*0440*/ 	.word	0x00002840


	//   ....[11]....
        /*0444*/ 	.word	0x00002a80


	//   ....[12]....
        /*0448*/ 	.word	0x00002d80


	//   ....[13]....
        /*044c*/ 	.word	0x00002ed0


	//   ....[14]....
        /*0450*/ 	.word	0x00002f10


	//   ....[15]....
        /*0454*/ 	.word	0x00002f50


	//   ....[16]....
        /*0458*/ 	.word	0x00002fc0


	//   ....[17]....
        /*045c*/ 	.word	0x000030e0


	//   ....[18]....
        /*0460*/ 	.word	0x00003450


	//   ....[19]....
        /*0464*/ 	.word	0x00003490


	//   ....[20]....
        /*0468*/ 	.word	0x00003500


	//   ....[21]....
        /*046c*/ 	.word	0x000035b0


	//   ....[22]....
        /*0470*/ 	.word	0x000035f0


	//   ....[23]....
        /*0474*/ 	.word	0x00003b10


	//   ....[24]....
        /*0478*/ 	.word	0x00003b60


	//   ....[25]....
        /*047c*/ 	.word	0x00003cf0


	//   ....[26]....
        /*0480*/ 	.word	0x00003d40


	//   ....[27]....
        /*0484*/ 	.word	0x00003d80


	//   ....[28]....
        /*0488*/ 	.word	0x00003dc0


	//   ....[29]....
        /*048c*/ 	.word	0x00003e00


	//   ....[30]....
        /*0490*/ 	.word	0x00003e40


	//   ....[31]....
        /*0494*/ 	.word	0x00003e70


	//   ....[32]....
        /*0498*/ 	.word	0x00003ea0


	//   ....[33]....
        /*049c*/ 	.word	0x00003ed0


	//   ....[34]....
        /*04a0*/ 	.word	0x00003f10


	//   ....[35]....
        /*04a4*/ 	.word	0x00003f40


	//   ....[36]....
        /*04a8*/ 	.word	0x00003f70


	//   ....[37]....
        /*04ac*/ 	.word	0x00003fa0


	//   ....[38]....
        /*04b0*/ 	.word	0x00003fd0


	//   ....[39]....
        /*04b4*/ 	.word	0x00004010


	//   ....[40]....
        /*04b8*/ 	.word	0x000040c0


	//   ....[41]....
        /*04bc*/ 	.word	0x000041c0


	//   ....[42]....
        /*04c0*/ 	.word	0x00004230


	//   ....[43]....
        /*04c4*/ 	.word	0x00004270


	//   ....[44]....
        /*04c8*/ 	.word	0x000042a0


	//   ....[45]....
        /*04cc*/ 	.word	0x000042d0


	//   ....[46]....
        /*04d0*/ 	.word	0x000042f0


	//   ....[47]....
        /*04d4*/ 	.word	0x00004310


	//   ....[48]....
        /*04d8*/ 	.word	0x00004340


	//   ....[49]....
        /*04dc*/ 	.word	0x00004370


	//   ....[50]....
        /*04e0*/ 	.word	0x000043a0


	//   ....[51]....
        /*04e4*/ 	.word	0x000043c0


	//   ....[52]....
        /*04e8*/ 	.word	0x000043e0


	//   ....[53]....
        /*04ec*/ 	.word	0x00004420


	//   ....[54]....
        /*04f0*/ 	.word	0x00004460


	//   ....[55]....
        /*04f4*/ 	.word	0x000044a0


	//   ....[56]....
        /*04f8*/ 	.word	0x00004540


	//   ....[57]....
        /*04fc*/ 	.word	0x00004580


	//   ....[58]....
        /*0500*/ 	.word	0x000045c0


	//   ....[59]....
        /*0504*/ 	.word	0x00004600


	//   ....[60]....
        /*0508*/ 	.word	0x00004640


	//   ....[61]....
        /*050c*/ 	.word	0x00004680


	//   ....[62]....
        /*0510*/ 	.word	0x000046c0


	//   ....[63]....
        /*0514*/ 	.word	0x00004700


	//   ....[64]....
        /*0518*/ 	.word	0x00004740


	//   ....[65]....
        /*051c*/ 	.word	0x00004780


	//   ....[66]....
        /*0520*/ 	.word	0x000047d0


	//   ....[67]....
        /*0524*/ 	.word	0x00004810


	//   ....[68]....
        /*0528*/ 	.word	0x00004850


	//   ....[69]....
        /*052c*/ 	.word	0x00004880


	//   ....[70]....
        /*0530*/ 	.word	0x000048c0


	//   ....[71]....
        /*0534*/ 	.word	0x00004900


	//   ....[72]....
        /*0538*/ 	.word	0x00004940


	//   ....[73]....
        /*053c*/ 	.word	0x00004980


	//   ....[74]....
        /*0540*/ 	.word	0x000049c0


	//   ....[75]....
        /*0544*/ 	.word	0x00004a00


	//   ....[76]....
        /*0548*/ 	.word	0x00004a40


	//   ....[77]....
        /*054c*/ 	.word	0x00004a80


	//   ....[78]....
        /*0550*/ 	.word	0x00004ac0


	//   ....[79]....
        /*0554*/ 	.word	0x00004b10


	//   ....[80]....
        /*0558*/ 	.word	0x00004b50


	//   ....[81]....
        /*055c*/ 	.word	0x00004b90


	//   ....[82]....
        /*0560*/ 	.word	0x00004bd0


	//   ....[83]....
        /*0564*/ 	.word	0x00004c10


	//   ....[84]....
        /*0568*/ 	.word	0x00004c50


	//   ....[85]....
        /*056c*/ 	.word	0x00004c90


	//   ....[86]....
        /*0570*/ 	.word	0x00004cc0


	//   ....[87]....
        /*0574*/ 	.word	0x00004d00


	//   ....[88]....
        /*0578*/ 	.word	0x000050c0


	//   ....[89]....
        /*057c*/ 	.word	0x000050d0


	//   ....[90]....
        /*0580*/ 	.word	0x00005110


	//   ....[91]....
        /*0584*/ 	.word	0x00005150


	//   ....[92]....
        /*0588*/ 	.word	0x000051e0


	//   ....[93]....
        /*058c*/ 	.word	0x000052b0


	//   ....[94]....
        /*0590*/ 	.word	0x000052e0


	//   ....[95]....
        /*0594*/ 	.word	0x00005320


	//   ....[96]....
        /*0598*/ 	.word	0x00005400


	//   ....[97]....
        /*059c*/ 	.word	0x00005450


	//   ....[98]....
        /*05a0*/ 	.word	0x00005530


	//   ....[99]....
        /*05a4*/ 	.word	0x000055a0


	//   ....[100]....
        /*05a8*/ 	.word	0x00006480


	//   ....[101]....
        /*05ac*/ 	.word	0x000064a0


	//   ....[102]....
        /*05b0*/ 	.word	0x000064b0


	//   ....[103]....
        /*05b4*/ 	.word	0x000064c0


	//   ....[104]....
        /*05b8*/ 	.word	0x000064d0


	//   ....[105]....
        /*05bc*/ 	.word	0x000064e0


	//   ....[106]....
        /*05c0*/ 	.word	0x00006520


	//   ....[107]....
        /*05c4*/ 	.word	0x00006550


	//   ....[108]....
        /*05c8*/ 	.word	0x00006580


	//   ....[109]....
        /*05cc*/ 	.word	0x000065d0


	//   ....[110]....
        /*05d0*/ 	.word	0x00006600


	//   ....[111]....
        /*05d4*/ 	.word	0x00006660


	//   ....[112]....
        /*05d8*/ 	.word	0x00006690


	//   ....[113]....
        /*05dc*/ 	.word	0x000066c0


	//   ....[114]....
        /*05e0*/ 	.word	0x00006720


	//   ....[115]....
        /*05e4*/ 	.word	0x00006760


	//   ....[116]....
        /*05e8*/ 	.word	0x000067b0


	//   ....[117]....
        /*05ec*/ 	.word	0x00006830


	//   ....[118]....
        /*05f0*/ 	.word	0x00006880


	//   ....[119]....
        /*05f4*/ 	.word	0x000068f0


	//   ....[120]....
        /*05f8*/ 	.word	0x00006950


	//   ....[121]....
        /*05fc*/ 	.word	0x00006990


	//   ....[122]....
        /*0600*/ 	.word	0x000069d0


	//   ....[123]....
        /*0604*/ 	.word	0x00006a10


	//   ....[124]....
        /*0608*/ 	.word	0x00006a50


	//   ....[125]....
        /*060c*/ 	.word	0x00006a90


	//   ....[126]....
        /*0610*/ 	.word	0x00006ad0


	//   ....[127]....
        /*0614*/ 	.word	0x00006b10


	//   ....[128]....
        /*0618*/ 	.word	0x00006b50


	//   ....[129]....
        /*061c*/ 	.word	0x00006b80


	//   ....[130]....
        /*0620*/ 	.word	0x00006bd0


	//   ....[131]....
        /*0624*/ 	.word	0x00006c10


	//   ....[132]....
        /*0628*/ 	.word	0x00006c50


	//   ....[133]....
        /*062c*/ 	.word	0x00006c80


	//   ....[134]....
        /*0630*/ 	.word	0x00006cb0


	//   ....[135]....
        /*0634*/ 	.word	0x00006cd0


	//   ....[136]....
        /*0638*/ 	.word	0x00006d10


	//   ....[137]....
        /*063c*/ 	.word	0x00006d50


	//   ....[138]....
        /*0640*/ 	.word	0x00006da0


	//   ....[139]....
        /*0644*/ 	.word	0x00006dd0


	//   ....[140]....
        /*0648*/ 	.word	0x00006e30


	//   ....[141]....
        /*064c*/ 	.word	0x00006ea0


	//   ....[142]....
        /*0650*/ 	.word	0x00006ef0


	//   ....[143]....
        /*0654*/ 	.word	0x00006f50


	//   ....[144]....
        /*0658*/ 	.word	0x00006f90


	//   ....[145]....
        /*065c*/ 	.word	0x00006fe0


	//   ....[146]....
        /*0660*/ 	.word	0x00007010


	//   ....[147]....
        /*0664*/ 	.word	0x00007030


	//   ....[148]....
        /*0668*/ 	.word	0x000070a0


	//   ....[149]....
        /*066c*/ 	.word	0x000070d0


	//   ....[150]....
        /*0670*/ 	.word	0x00007100


	//   ....[151]....
        /*0674*/ 	.word	0x00007130


	//   ....[152]....
        /*0678*/ 	.word	0x00007190


	//   ....[153]....
        /*067c*/ 	.word	0x000071c0


	//   ....[154]....
        /*0680*/ 	.word	0x000071f0


	//   ....[155]....
        /*0684*/ 	.word	0x00007250


	//   ....[156]....
        /*0688*/ 	.word	0x00007290


	//   ....[157]....
        /*068c*/ 	.word	0x000072d0


	//   ....[158]....
        /*0690*/ 	.word	0x000073a0


	//   ....[159]....
        /*0694*/ 	.word	0x000073f0


	//   ....[160]....
        /*0698*/ 	.word	0x000074a0


	//   ....[161]....
        /*069c*/ 	.word	0x000074d0


	//   ....[162]....
        /*06a0*/ 	.word	0x000074f0


	//   ....[163]....
        /*06a4*/ 	.word	0x00007520


	//   ....[164]....
        /*06a8*/ 	.word	0x00007540


	//   ....[165]....
        /*06ac*/ 	.word	0x00007590


	//   ....[166]....
        /*06b0*/ 	.word	0x000075e0


	//   ....[167]....
        /*06b4*/ 	.word	0x00007630


	//   ....[168]....
        /*06b8*/ 	.word	0x00007670


	//   ....[169]....
        /*06bc*/ 	.word	0x000076b0


	//   ....[170]....
        /*06c0*/ 	.word	0x000076f0


	//   ....[171]....
        /*06c4*/ 	.word	0x00007730


	//   ....[172]....
        /*06c8*/ 	.word	0x00007770


	//   ....[173]....
        /*06cc*/ 	.word	0x000077b0


	//   ....[174]....
        /*06d0*/ 	.word	0x000077f0


	//   ....[175]....
        /*06d4*/ 	.word	0x00007830


	//   ....[176]....
        /*06d8*/ 	.word	0x00007870


	//   ....[177]....
        /*06dc*/ 	.word	0x000078b0


	//   ....[178]....
        /*06e0*/ 	.word	0x00007980


	//   ....[179]....
        /*06e4*/ 	.word	0x000079a0


	//   ....[180]....
        /*06e8*/ 	.word	0x000079d0


	//   ....[181]....
        /*06ec*/ 	.word	0x000079f0


	//   ....[182]....
        /*06f0*/ 	.word	0x00007a70


	//   ....[183]....
        /*06f4*/ 	.word	0x00007a90


	//   ....[184]....
        /*06f8*/ 	.word	0x00007d60


	//   ....[185]....
        /*06fc*/ 	.word	0x00007dc0


	//   ....[186]....
        /*0700*/ 	.word	0x00007e00


	//   ....[187]....
        /*0704*/ 	.word	0x00007e40


	//----- nvinfo : EIATTR_EXIT_INSTR_OFFSETS
	.align		4
.L_48:
        /*0708*/ 	.byte	0x04, 0x1c
        /*070a*/ 	.short	(.L_50 - .L_49)


	//   ....[0]....
.L_49:
        /*070c*/ 	.word	0x00009160


	//----- nvinfo : EIATTR_REQNTID
	.align		4
.L_50:
        /*0710*/ 	.byte	0x04, 0x10
        /*0712*/ 	.short	(.L_52 - .L_51)
.L_51:
        /*0714*/ 	.word	0x00000200
        /*0718*/ 	.word	0x00000001
        /*071c*/ 	.word	0x00000001
.L_52:


//--------------------- .nv.callgraph             --------------------------
	.section	.nv.callgraph,"",@"SHT_CUDA_CALLGRAPH"
	.align	4
	.sectionentsize	8
	.align		4
        /*0000*/ 	.word	0x00000000
	.align		4
        /*0004*/ 	.word	0xffffffff
	.align		4
        /*0008*/ 	.word	0x00000000
	.align		4
        /*000c*/ 	.word	0xfffffffe
	.align		4
        /*0010*/ 	.word	0x00000000
	.align		4
        /*0014*/ 	.word	0xfffffffd
	.align		4
        /*0018*/ 	.word	0x00000000
	.align		4
        /*001c*/ 	.word	0xfffffffc


//--------------------- .nv.rel.action            --------------------------
	.section	.nv.rel.action,"",@"SHT_CUDA_RELOCINFO"
	.align	8
	.sectionentsize	8
        /*0000*/ 	.byte	0x73, 0x00, 0x00, 0x00, 0x00, 0x00, 0x00, 0x00, 0x00, 0x00, 0x00, 0x11, 0x25, 0x00, 0x05, 0x36


//--------------------- .nv.constant4             --------------------------
	.section	.nv.constant4,"a",@progbits
	.align	8
	.align		8
.nv.constant4:
        /*0000*/ 	.dword	_$_str


//--------------------- .nv.constant0.triton_red_fused__to_copy_add_amax_amin_clamp_mul_native_layer_norm_reciprocal_10 --------------------------
	.section	.nv.constant0.triton_red_fused__to_copy_add_amax_amin_clamp_mul_native_layer_norm_reciprocal_10,"a",@progbits
	.sectionflags	@""
	.align	4
.nv.constant0.triton_red_fused__to_copy_add_amax_amin_clamp_mul_native_layer_norm_reciprocal_10:
	.zero		472


//--------------------- .text.triton_red_fused__to_copy_add_amax_amin_clamp_mul_native_layer_norm_reciprocal_10 --------------------------
	.section	.text.triton_red_fused__to_copy_add_amax_amin_clamp_mul_native_layer_norm_reciprocal_10,"ax",@progbits
	.sectionflags	@"SHF_BARRIERS=1"
	.sectioninfo	@"SHI_REGISTERS=126"
	.align	128
        .global         triton_red_fused__to_copy_add_amax_amin_clamp_mul_native_layer_norm_reciprocal_10
        .type           triton_red_fused__to_copy_add_amax_amin_clamp_mul_native_layer_norm_reciprocal_10,@function
        .size           triton_red_fused__to_copy_add_amax_amin_clamp_mul_native_layer_norm_reciprocal_10,(.L_x_6 - triton_red_fused__to_copy_add_amax_amin_clamp_mul_native_layer_norm_reciprocal_10)
        .other          triton_red_fused__to_copy_add_amax_amin_clamp_mul_native_layer_norm_reciprocal_10,@"STO_CUDA_ENTRY STV_DEFAULT"
triton_red_fused__to_copy_add_amax_amin_clamp_mul_native_layer_norm_reciprocal_10:
.text.triton_red_fused__to_copy_add_amax_amin_clamp_mul_native_layer_norm_reciprocal_10:
[----:B------:R-:W-:Y:S02]  /*0000*/  IMAD.MOV.U32 R1, RZ, RZ, c[0x0][0x28] ;  /* 0x00000a00ff017624 */ /* 0x000fe400078e00ff */
[----:B------:R-:W0:Y:S01]  /*0010*/  S2R R0, SR_TID.X ;  /* 0x0000000000007919 */ /* 0x000e220000002100 */
[----:B------:R-:W-:Y:S01]  /*0020*/  IMAD.MOV.U32 R11, RZ, RZ, 0x2 ;  /* 0x00000002ff0b7424 */ /* 0x000fe200078e00ff */
[----:B------:R-:W-:Y:S01]  /*0030*/  PRMT R6, RZ, 0x7610, R6 ;  /* 0x00007610ff067816 */ /* 0x000fe20000000006 */
[----:B------:R-:W-:Y:S01]  /*0040*/  ULDC.64 UR4, c[0x0][0x118] ;  /* 0x0000460000047ab9 */ /* 0x000fe20000000a00 */
[----:B------:R-:W1:Y:S01]  /*0050*/  S2R R9, SR_CTAID.X ;  /* 0x0000000000097919 */ /* 0x000e620000002500 */
[----:B0-----:R-:W-:Y:S01]  /*0060*/  SHF.R.U32.HI R14, RZ, 0x6, R0 ;  /* 0x00000006ff0e7819 */ /* 0x001fe20000011600 */
[----:B-1----:R-:W-:-:S03]  /*0070*/  IMAD.SHL.U32 R15, R9, 0x8, RZ ;  /* 0x00000008090f7824 */ /* 0x002fc600078e00ff */
[----:B------:R-:W-:-:S04]  /*0080*/  SGXT.U32 R14, R14, 0x3 ;  /* 0x000000030e0e781a */ /* 0x000fc80000000000 */
[----:B------:R-:W-:-:S04]  /*0090*/  LOP3.LUT R4, R14, R15, RZ, 0xfc, !PT ;  /* 0x0000000f0e047212 */ /* 0x000fc800078efcff */
[C---:B------:R-:W-:Y:S01]  /*00a0*/  ISETP.GE.AND P2, PT, R4.reuse, 0xe10, PT ;  /* 0x00000e100400780c */ /* 0x040fe20003f46270 */
[----:B------:R-:W-:Y:S01]  /*00b0*/  IMAD.WIDE R2, R4, R11, c[0x0][0x180] ;  /* 0x0000600004027625 */ /* 0x000fe200078e020b */
[----:B------:R-:W-:-:S03]  /*00c0*/  PRMT R7, RZ, 0x7610, R7 ;  /* 0x00007610ff077816 */ /* 0x000fc60000000007 */
[----:B------:R-:W-:-:S08]  /*00d0*/  IMAD.WIDE R4, R4, R11, c[0x0][0x188] ;  /* 0x0000620004047625 */ /* 0x000fd000078e020b */
[----:B------:R0:W2:Y:S04]  /*00e0*/  @!P2 LDG.E.EL.U16 R6, [R2.64] ;  /* 0x000000040206a981 */ /* 0x0000a8000c2e1500 */
[----:B------:R1:W3:Y:S01]  /*00f0*/  @!P2 LDG.E.EL.U16 R7, [R4.64] ;  /* 0x000000040407a981 */ /* 0x0002e2000c2e1500 */
[C---:B------:R-:W-:Y:S01]  /*0100*/  LOP3.LUT R16, R0.reuse, 0x1ff, RZ, 0xc0, !PT ;  /* 0x000001ff00107812 */ /* 0x040fe200078ec0ff */
[C---:B------:R-:W-:Y:S01]  /*0110*/  IMAD.SHL.U32 R31, R0.reuse, 0x40, RZ ;  /* 0x00000040001f7824 */ /* 0x040fe200078e00ff */
[----:B------:R-:W-:Y:S01]  /*0120*/  CS2R R46, SRZ ;  /* 0x00000000002e7805 */ /* 0x000fe2000001ff00 */
[----:B------:R-:W-:Y:S01]  /*0130*/  IMAD.MOV.U32 R13, RZ, RZ, 0x4 ;  /* 0x00000004ff0d7424 */ /* 0x000fe200078e00ff */
[----:B------:R-:W-:Y:S01]  /*0140*/  CS2R R18, SRZ ;  /* 0x0000000000127805 */ /* 0x000fe2000001ff00 */
[----:B0-----:R-:W-:Y:S01]  /*0150*/  IMAD.SHL.U32 R2, R0, 0x8, RZ ;  /* 0x0000000800027824 */ /* 0x001fe200078e00ff */
[----:B------:R-:W-:Y:S01]  /*0160*/  SHF.R.U32.HI R3, RZ, 0x2, R0 ;  /* 0x00000002ff037819 */ /* 0x000fe20000011600 */
[----:B------:R-:W-:Y:S01]  /*0170*/  IMAD.WIDE.U32 R12, R16, R13, c[0x0][0x168] ;  /* 0x00005a00100c7625 */ /* 0x000fe200078e000d */
[----:B------:R-:W-:Y:S01]  /*0180*/  LOP3.LUT R31, R31, 0xfc0, RZ, 0xc0, !PT ;  /* 0x00000fc01f1f7812 */ /* 0x000fe200078ec0ff */
[----:B------:R-:W-:Y:S01]  /*0190*/  CS2R R20, SRZ ;  /* 0x0000000000147805 */ /* 0x000fe2000001ff00 */
[C---:B------:R-:W-:Y:S01]  /*01a0*/  LOP3.LUT R17, R2.reuse, 0x1f8, RZ, 0xc0, !PT ;  /* 0x000001f802117812 */ /* 0x040fe200078ec0ff */
[----:B-1----:R-:W-:Y:S01]  /*01b0*/  IMAD R4, R9, 0x8, R14 ;  /* 0x0000000809047824 */ /* 0x002fe200078e020e */
[----:B------:R-:W-:Y:S01]  /*01c0*/  LOP3.LUT R29, R2, 0xff8, RZ, 0xc0, !PT ;  /* 0x00000ff8021d7812 */ /* 0x000fe200078ec0ff */
[-C--:B------:R-:W-:Y:S01]  /*01d0*/  IMAD.WIDE.U32 R80, R16, R11.reuse, c[0x0][0x198] ;  /* 0x0000660010507625 */ /* 0x080fe200078e000b */
[----:B------:R-:W-:Y:S01]  /*01e0*/  LOP3.LUT R5, R3, 0x70, RZ, 0xc0, !PT ;  /* 0x0000007003057812 */ /* 0x000fe200078ec0ff */
[----:B------:R-:W-:Y:S01]  /*01f0*/  CS2R R86, SRZ ;  /* 0x0000000000567805 */ /* 0x000fe2000001ff00 */
[C---:B------:R-:W-:Y:S01]  /*0200*/  LOP3.LUT R32, R31.reuse, R14, RZ, 0xfc, !PT ;  /* 0x0000000e1f207212 */ /* 0x040fe200078efcff */
[----:B------:R-:W-:Y:S01]  /*0210*/  IMAD R17, R4, 0xc00, R17 ;  /* 0x00000c0004117824 */ /* 0x000fe200078e0211 */
[----:B------:R-:W-:Y:S01]  /*0220*/  SHF.R.U32.HI R4, RZ, 0x3, R2 ;  /* 0x00000003ff047819 */ /* 0x000fe20000011602 */
[-C--:B------:R-:W-:Y:S01]  /*0230*/  IMAD.WIDE.U32 R2, R16, R11.reuse, c[0x0][0x170] ;  /* 0x00005c0010027625 */ /* 0x080fe200078e000b */
[C---:B------:R-:W-:Y:S01]  /*0240*/  LOP3.LUT R33, R31.reuse, 0x8, RZ, 0xfc, !PT ;  /* 0x000000081f217812 */ /* 0x040fe200078efcff */
[----:B------:R-:W-:Y:S01]  /*0250*/  CS2R R84, SRZ ;  /* 0x0000000000547805 */ /* 0x000fe2000001ff00 */
[----:B------:R-:W-:Y:S01]  /*0260*/  SGXT.U32 R4, R4, 0x9 ;  /* 0x000000090404781a */ /* 0x000fe20000000000 */
[----:B------:R-:W-:Y:S01]  /*0270*/  IMAD.WIDE.U32 R78, R16, R11, c[0x0][0x190] ;  /* 0x00006400104e7625 */ /* 0x000fe200078e000b */
[C---:B------:R-:W-:Y:S01]  /*0280*/  LOP3.LUT R35, R31.reuse, 0x10, RZ, 0xfc, !PT ;  /* 0x000000101f237812 */ /* 0x040fe200078efcff */
[----:B------:R-:W-:Y:S01]  /*0290*/  CS2R R22, SRZ ;  /* 0x0000000000167805 */ /* 0x000fe2000001ff00 */
[----:B------:R-:W-:Y:S01]  /*02a0*/  LOP3.LUT R37, R31, 0x18, RZ, 0xfc, !PT ;  /* 0x000000181f257812 */ /* 0x000fe200078efcff */
[----:B------:R-:W-:Y:S01]  /*02b0*/  IMAD.IADD R4, R29, 0x1, R4 ;  /* 0x000000011d047824 */ /* 0x000fe200078e0204 */
[----:B------:R-:W-:Y:S01]  /*02c0*/  LOP3.LUT R39, R31, 0x20, RZ, 0xfc, !PT ;  /* 0x000000201f277812 */ /* 0x000fe200078efcff */
[----:B------:R-:W-:Y:S01]  /*02d0*/  IMAD.SHL.U32 R34, R29, 0x2, RZ ;  /* 0x000000021d227824 */ /* 0x000fe200078e00ff */
[C---:B------:R-:W-:Y:S01]  /*02e0*/  LOP3.LUT R41, R31.reuse, 0x28, RZ, 0xfc, !PT ;  /* 0x000000281f297812 */ /* 0x040fe200078efcff */
[----:B------:R-:W-:Y:S01]  /*02f0*/  IMAD.SHL.U32 R72, R4, 0x2, RZ ;  /* 0x0000000204487824 */ /* 0x000fe200078e00ff */
[C---:B------:R-:W-:Y:S01]  /*0300*/  LOP3.LUT R43, R31.reuse, 0x30, RZ, 0xfc, !PT ;  /* 0x000000301f2b7812 */ /* 0x040fe200078efcff */
[----:B------:R-:W-:Y:S01]  /*0310*/  IMAD.MOV.U32 R88, RZ, RZ, R80 ;  /* 0x000000ffff587224 */ /* 0x000fe200078e0050 */
[C---:B------:R-:W-:Y:S01]  /*0320*/  LOP3.LUT R45, R31.reuse, 0x38, RZ, 0xfc, !PT ;  /* 0x000000381f2d7812 */ /* 0x040fe200078efcff */
[----:B------:R-:W-:Y:S01]  /*0330*/  IMAD.MOV.U32 R82, RZ, RZ, R78 ;  /* 0x000000ffff527224 */ /* 0x000fe200078e004e */
[----:B------:R-:W-:Y:S01]  /*0340*/  SHF.R.U32.HI R33, RZ, 0x3, R33 ;  /* 0x00000003ff217819 */ /* 0x000fe20000011621 */
[----:B------:R-:W-:Y:S01]  /*0350*/  IMAD.MOV.U32 R80, RZ, RZ, -0x200 ;  /* 0xfffffe00ff507424 */ /* 0x000fe200078e00ff */
[----:B------:R-:W-:Y:S01]  /*0360*/  SHF.R.U32.HI R35, RZ, 0x3, R35 ;  /* 0x00000003ff237819 */ /* 0x000fe20000011623 */
[----:B------:R-:W-:Y:S01]  /*0370*/  IMAD.MOV.U32 R78, RZ, RZ, -0x1 ;  /* 0xffffffffff4e7424 */ /* 0x000fe200078e00ff */
[----:B------:R-:W-:Y:S01]  /*0380*/  SHF.R.U32.HI R37, RZ, 0x3, R37 ;  /* 0x00000003ff257819 */ /* 0x000fe20000011625 */
[C---:B------:R-:W-:Y:S01]  /*0390*/  IMAD.IADD R71, R32.reuse, 0x1, R33 ;  /* 0x0000000120477824 */ /* 0x040fe200078e0221 */
        /* <DEDUP_REMOVED lines=8> */
[----:B------:R-:W-:Y:S01]  /*0420*/  LEA.HI R73, R31, R32, RZ, 0x1d ;  /* 0x000000201f497211 */ /* 0x000fe200078fe8ff */
[C---:B------:R-:W-:Y:S01]  /*0430*/  IMAD.IADD R65, R32.reuse, 0x1, R43 ;  /* 0x0000000120417824 */ /* 0x040fe200078e022b */
[----:B------:R-:W-:Y:S01]  /*0440*/  CS2R R48, SRZ ;  /* 0x0000000000307805 */ /* 0x000fe2000001ff00 */
[----:B------:R-:W-:Y:S01]  /*0450*/  IMAD.IADD R64, R32, 0x1, R45 ;  /* 0x0000000120407824 */ /* 0x000fe200078e022d */
[----:B------:R-:W-:Y:S01]  /*0460*/  CS2R R24, SRZ ;  /* 0x0000000000187805 */ /* 0x000fe2000001ff00 */
[----:B------:R-:W-:Y:S01]  /*0470*/  IMAD.SHL.U32 R73, R73, 0x2, RZ ;  /* 0x0000000249497824 */ /* 0x000fe200078e00ff */
[----:B------:R-:W-:Y:S01]  /*0480*/  CS2R R26, SRZ ;  /* 0x00000000001a7805 */ /* 0x000fe2000001ff00 */
[----:B------:R-:W-:Y:S01]  /*0490*/  IMAD.MOV.U32 R83, RZ, RZ, RZ ;  /* 0x000000ffff537224 */ /* 0x000fe200078e00ff */
[----:B------:R-:W-:Y:S01]  /*04a0*/  ISETP.GE.AND P3, PT, R15, 0xe10, PT ;  /* 0x00000e100f00780c */ /* 0x000fe20003f66270 */
[----:B------:R-:W-:-:S02]  /*04b0*/  IMAD.MOV.U32 R40, RZ, RZ, RZ ;  /* 0x000000ffff287224 */ /* 0x000fc400078e00ff */
[----:B------:R-:W-:Y:S02]  /*04c0*/  IMAD.MOV.U32 R42, RZ, RZ, RZ ;  /* 0x000000ffff2a7224 */ /* 0x000fe400078e00ff */
[----:B------:R-:W-:Y:S02]  /*04d0*/  IMAD.MOV.U32 R44, RZ, RZ, RZ ;  /* 0x000000ffff2c7224 */ /* 0x000fe400078e00ff */
[----:B------:R-:W-:Y:S02]  /*04e0*/  IMAD.MOV.U32 R38, RZ, RZ, RZ ;  /* 0x000000ffff267224 */ /* 0x000fe400078e00ff */
[----:B------:R-:W-:Y:S02]  /*04f0*/  IMAD.MOV.U32 R28, RZ, RZ, RZ ;  /* 0x000000ffff1c7224 */ /* 0x000fe400078e00ff */
[----:B------:R-:W-:Y:S02]  /*0500*/  IMAD.SHL.U32 R30, R16, 0x2, RZ ;  /* 0x00000002101e7824 */ /* 0x000fe400078e00ff */
[----:B------:R-:W-:-:S02]  /*0510*/  IMAD.IADD R36, R5, 0x1, R34 ;  /* 0x0000000105247824 */ /* 0x000fc400078e0222 */
[----:B------:R-:W-:Y:S02]  /*0520*/  IMAD.SHL.U32 R63, R71, 0x2, RZ ;  /* 0x00000002473f7824 */ /* 0x000fe400078e00ff */
[----:B------:R-:W-:Y:S02]  /*0530*/  IMAD.SHL.U32 R62, R69, 0x2, RZ ;  /* 0x00000002453e7824 */ /* 0x000fe400078e00ff */
[----:B------:R-:W-:Y:S02]  /*0540*/  IMAD.SHL.U32 R60, R68, 0x2, RZ ;  /* 0x00000002443c7824 */ /* 0x000fe400078e00ff */
[----:B------:R-:W-:Y:S02]  /*0550*/  IMAD.SHL.U32 R61, R67, 0x2, RZ ;  /* 0x00000002433d7824 */ /* 0x000fe400078e00ff */
[----:B------:R-:W-:Y:S02]  /*0560*/  IMAD.SHL.U32 R59, R66, 0x2, RZ ;  /* 0x00000002423b7824 */ /* 0x000fe400078e00ff */
[----:B------:R-:W-:-:S02]  /*0570*/  IMAD.SHL.U32 R58, R65, 0x2, RZ ;  /* 0x00000002413a7824 */ /* 0x000fc400078e00ff */
[----:B------:R-:W-:Y:S02]  /*0580*/  IMAD.SHL.U32 R57, R64, 0x2, RZ ;  /* 0x0000000240397824 */ /* 0x000fe400078e00ff */
[----:B------:R-:W-:Y:S02]  /*0590*/  IMAD.IADD R56, R73, 0x1, R73 ;  /* 0x0000000149387824 */ /* 0x000fe400078e0249 */
[----:B------:R-:W-:Y:S02]  /*05a0*/  IMAD.IADD R55, R72, 0x1, R72 ;  /* 0x0000000148377824 */ /* 0x000fe400078e0248 */
[----:B--2---:R-:W-:-:S05]  /*05b0*/  IMAD.U32 R8, R6, 0x10000, RZ ;  /* 0x0001000006087824 */ /* 0x004fca00078e00ff */
[----:B------:R-:W-:Y:S01]  /*05c0*/  FSETP.GE.AND P0, PT, R8, RZ, PT ;  /* 0x000000ff0800720b */ /* 0x000fe20003f06000 */
[----:B---3--:R-:W-:-:S03]  /*05d0*/  IMAD.U32 R8, R7, 0x10000, RZ ;  /* 0x0001000007087824 */ /* 0x008fc600078e00ff */
[----:B------:R-:W-:Y:S02]  /*05e0*/  SEL R6, R6, RZ, !P0 ;  /* 0x000000ff06067207 */ /* 0x000fe40004000000 */
[----:B------:R-:W-:-:S03]  /*05f0*/  FSETP.GTU.AND P0, PT, R8, RZ, PT ;  /* 0x000000ff0800720b */ /* 0x000fc60003f0c000 */
[----:B------:R-:W-:Y:S01]  /*0600*/  IMAD.U32 R6, R6, 0x10000, RZ ;  /* 0x0001000006067824 */ /* 0x000fe200078e00ff */
[----:B------:R-:W-:-:S03]  /*0610*/  SEL R7, R7, RZ, P0 ;  /* 0x000000ff07077207 */ /* 0x000fc60000000000 */
[----:B------:R-:W-:Y:S02]  /*0620*/  FADD R6, RZ, -R6 ;  /* 0x80000006ff067221 */ /* 0x000fe40000000000 */
[----:B------:R-:W-:-:S03]  /*0630*/  IMAD.U32 R7, R7, 0x10000, RZ ;  /* 0x0001000007077824 */ /* 0x000fc600078e00ff */
[C---:B------:R-:W-:Y:S02]  /*0640*/  FSETP.NAN.AND P1, PT, R6.reuse, R6, PT ;  /* 0x000000060600720b */ /* 0x040fe40003f28000 */
[----:B------:R-:W-:-:S11]  /*0650*/  FSETP.GT.AND P0, PT, R6, R7, PT ;  /* 0x000000070600720b */ /* 0x000fd60003f04000 */
[----:B------:R-:W-:Y:S02]  /*0660*/  @!P1 FSEL R6, R6, R7, P0 ;  /* 0x0000000706069208 */ /* 0x000fe40000000000 */
[----:B------:R-:W-:Y:S02]  /*0670*/  IADD3 R76, P0, R2, 0x3000, RZ ;  /* 0x00003000024c7810 */ /* 0x000fe40007f1e0ff */
[----:B------:R-:W-:Y:S01]  /*0680*/  IADD3 R77, P1, R12, 0x6000, RZ ;  /* 0x000060000c4d7810 */ /* 0x000fe20007f3e0ff */
[----:B------:R-:W-:Y:S02]  /*0690*/  FMUL R70, R6, 0.0078740157186985015869 ;  /* 0x3c01020406467820 */ /* 0x000fe40000400000 */
[----:B------:R-:W-:Y:S02]  /*06a0*/  IMAD.X R75, RZ, RZ, R3, P0 ;  /* 0x000000ffff4b7224 */ /* 0x000fe400000e0603 */
[----:B------:R-:W-:Y:S01]  /*06b0*/  IMAD.X R74, RZ, RZ, R13, P1 ;  /* 0x000000ffff4a7224 */ /* 0x000fe200008e060d */
[----:B------:R-:W-:-:S02]  /*06c0*/  FSETP.GT.AND P0, PT, R70, 9.9999997473787516356e-06, PT ;  /* 0x3727c5ac4600780b */ /* 0x000fc40003f04000 */
[----:B------:R-:W-:-:S11]  /*06d0*/  FSETP.NAN.AND P1, PT, R70, R70, PT ;  /* 0x000000464600720b */ /* 0x000fd60003f28000 */
[----:B------:R-:W-:Y:S02]  /*06e0*/  @!P0 FSEL R70, R70, 9.9999997473787516356e-06, P1 ;  /* 0x3727c5ac46468808 */ /* 0x000fe40000800000 */
.L_x_2:
[----:B------:R-:W-:Y:S01]  /*06f0*/  IMAD.IADD R52, R17, 0x1, R80 ;  /* 0x0000000111347824 */ /* 0x000fe200078e0250 */
[----:B0-----:R-:W-:Y:S01]  /*0700*/  CS2R R8, SRZ ;  /* 0x0000000000087805 */ /* 0x001fe2000001ff00 */
[----:B------:R-:W-:Y:S01]  /*0710*/  IMAD.MOV.U32 R5, RZ, RZ, 0x2 ;  /* 0x00000002ff057424 */ /* 0x000fe200078e00ff */
[----:B------:R-:W-:Y:S02]  /*0720*/  CS2R R10, SRZ ;  /* 0x00000000000a7805 */ /* 0x000fe4000001ff00 */
[----:B------:R-:W-:-:S05]  /*0730*/  IADD3 R54, R52, 0x200, RZ ;  /* 0x0000020034367810 */ /* 0x000fca0007ffe0ff */
[----:B------:R-:W-:-:S05]  /*0740*/  IMAD.WIDE R4, R54, R5, c[0x0][0x160] ;  /* 0x0000580036047625 */ /* 0x000fca00078e0205 */
[----:B------:R0:W2:Y:S01]  /*0750*/  @!P2 LDG.E.EF.128 R8, [R4.64] ;  /* 0x000000040408a981 */ /* 0x0000a2000c0e1d00 */
[----:B------:R-:W-:Y:S01]  /*0760*/  IMAD.MOV.U32 R53, RZ, RZ, 0x4 ;  /* 0x00000004ff357424 */ /* 0x000fe200078e00ff */
[----:B------:R-:W-:Y:S02]  /*0770*/  IADD3 R52, R52, 0x204, RZ ;  /* 0x0000020434347810 */ /* 0x000fe40007ffe0ff */
[----:B------:R-:W-:Y:S01]  /*0780*/  BAR.SYNC.DEFER_BLOCKING 0x0 ;  /* 0x0000000000007b1d */ /* 0x000fe20000010000 */
[----:B0-----:R-:W-:Y:S01]  /*0790*/  CS2R R4, SRZ ;  /* 0x0000000000047805 */ /* 0x001fe2000001ff00 */
[----:B--2---:R-:W-:-:S04]  /*07a0*/  PRMT R6, R8, 0x7632, R6 ;  /* 0x0000763208067816 */ /* 0x004fc80000000006 */
[----:B------:R-:W-:Y:S01]  /*07b0*/  STS.U16 [R73], R8 ;  /* 0x0000000849007388 */ /* 0x000fe20000000400 */
[----:B------:R-:W-:Y:S02]  /*07c0*/  PRMT R50, R9, 0x7632, R50 ;  /* 0x0000763209327816 */ /* 0x000fe40000000032 */
[----:B------:R-:W-:Y:S01]  /*07d0*/  PRMT R51, R10, 0x7632, R51 ;  /* 0x000076320a337816 */ /* 0x000fe20000000033 */
[----:B------:R0:W-:Y:S01]  /*07e0*/  STS.U16 [R63+0x10], R6 ;  /* 0x000010063f007388 */ /* 0x0001e20000000400 */
[----:B------:R-:W-:-:S03]  /*07f0*/  PRMT R89, R11, 0x7632, R89 ;  /* 0x000076320b597816 */ /* 0x000fc60000000059 */
[----:B------:R1:W-:Y:S04]  /*0800*/  STS.U16 [R62+0x20], R9 ;  /* 0x000020093e007388 */ /* 0x0003e80000000400 */
[----:B------:R-:W-:Y:S01]  /*0810*/  STS.U16 [R60+0x30], R50 ;  /* 0x000030323c007388 */ /* 0x000fe20000000400 */
[----:B0-----:R-:W-:-:S03]  /*0820*/  CS2R R6, SRZ ;  /* 0x0000000000067805 */ /* 0x001fc6000001ff00 */
[----:B------:R-:W-:Y:S01]  /*0830*/  STS.U16 [R61+0x40], R10 ;  /* 0x0000400a3d007388 */ /* 0x000fe20000000400 */
[----:B-1----:R-:W-:-:S03]  /*0840*/  CS2R R8, SRZ ;  /* 0x0000000000087805 */ /* 0x002fc6000001ff00 */
[----:B------:R0:W-:Y:S04]  /*0850*/  STS.U16 [R59+0x50], R51 ;  /* 0x000050333b007388 */ /* 0x0001e80000000400 */
[----:B------:R1:W-:Y:S04]  /*0860*/  STS.U16 [R58+0x60], R11 ;  /* 0x0000600b3a007388 */ /* 0x0003e80000000400 */
[----:B------:R2:W-:Y:S01]  /*0870*/  STS.U16 [R57+0x70], R89 ;  /* 0x0000705939007388 */ /* 0x0005e20000000400 */
[----:B0-----:R-:W-:-:S03]  /*0880*/  IMAD.WIDE R50, R54, R53, c[0x0][0x178] ;  /* 0x00005e0036327625 */ /* 0x001fc600078e0235 */
[----:B------:R-:W-:Y:S01]  /*0890*/  BAR.SYNC.DEFER_BLOCKING 0x0 ;  /* 0x0000000000007b1d */ /* 0x000fe20000010000 */
[----:B-1----:R-:W-:Y:S01]  /*08a0*/  CS2R R10, SRZ ;  /* 0x00000000000a7805 */ /* 0x002fe2000001ff00 */
[----:B------:R-:W-:-:S04]  /*08b0*/  IMAD.WIDE R52, R52, R53, c[0x0][0x178] ;  /* 0x00005e0034347625 */ /* 0x000fc800078e0235 */
[----:B------:R0:W3:Y:S04]  /*08c0*/  @!P2 LDG.E.EF.128 R4, [R50.64] ;  /* 0x000000043204a981 */ /* 0x0000e8000c0e1d00 */
[----:B------:R1:W4:Y:S01]  /*08d0*/  @!P2 LDG.E.EF.128 R8, [R52.64] ;  /* 0x000000043408a981 */ /* 0x000322000c0e1d00 */
[----:B0-----:R-:W-:Y:S02]  /*08e0*/  IMAD.MOV.U32 R50, RZ, RZ, R76 ;  /* 0x000000ffff327224 */ /* 0x001fe400078e004c */
[----:B------:R-:W-:Y:S01]  /*08f0*/  IMAD.MOV.U32 R51, RZ, RZ, R75 ;  /* 0x000000ffff337224 */ /* 0x000fe200078e004b */
[----:B-1----:R-:W-:Y:S04]  /*0900*/  LDS.U16 R52, [R72+0x2] ;  /* 0x0000020048347984 */ /* 0x002fe80000000400 */
[----:B------:R0:W5:Y:S02]  /*0910*/  LDG.E.EL.U16 R90, [R50.64] ;  /* 0x00000004325a7981 */ /* 0x000164000c2e1500 */
[----:B0-----:R-:W-:-:S02]  /*0920*/  IMAD.MOV.U32 R50, RZ, RZ, R77 ;  /* 0x000000ffff327224 */ /* 0x001fc400078e004d */
[----:B------:R-:W-:-:S05]  /*0930*/  IMAD.MOV.U32 R51, RZ, RZ, R74 ;  /* 0x000000ffff337224 */ /* 0x000fca00078e004a */
[----:B------:R0:W5:Y:S02]  /*0940*/  LDG.E.EL R98, [R50.64] ;  /* 0x0000000432627981 */ /* 0x000164000c2e1900 */
[----:B0-----:R-:W-:Y:S02]  /*0950*/  IMAD.MOV.U32 R50, RZ, RZ, R82 ;  /* 0x000000ffff327224 */ /* 0x001fe400078e0052 */
[----:B------:R-:W-:-:S05]  /*0960*/  IMAD.MOV.U32 R51, RZ, RZ, R79 ;  /* 0x000000ffff337224 */ /* 0x000fca00078e004f */
[----:B--2---:R0:W2:Y:S02]  /*0970*/  LDG.E.EL.U16 R89, [R50.64] ;  /* 0x0000000432597981 */ /* 0x0040a4000c2e1500 */
[----:B0-----:R-:W-:Y:S02]  /*0980*/  IMAD.MOV.U32 R50, RZ, RZ, R88 ;  /* 0x000000ffff327224 */ /* 0x001fe400078e0058 */
[----:B------:R-:W-:-:S05]  /*0990*/  IMAD.MOV.U32 R51, RZ, RZ, R81 ;  /* 0x000000ffff337224 */ /* 0x000fca00078e0051 */
[----:B------:R0:W5:Y:S01]  /*09a0*/  LDG.E.EL.U16 R91, [R50.64] ;  /* 0x00000004325b7981 */ /* 0x000162000c2e1500 */
[----:B------:R-:W-:Y:S01]  /*09b0*/  ISETP.NE.U32.AND P0, PT, R80, -0x200, PT ;  /* 0xfffffe005000780c */ /* 0x000fe20003f05070 */
[----:B------:R-:W-:Y:S01]  /*09c0*/  IMAD.MOV.U32 R104, RZ, RZ, RZ ;  /* 0x000000ffff687224 */ /* 0x000fe200078e00ff */
[----:B------:R-:W-:Y:S02]  /*09d0*/  CS2R R110, SRZ ;  /* 0x00000000006e7805 */ /* 0x000fe4000001ff00 */
[----:B------:R-:W-:Y:S01]  /*09e0*/  ISETP.NE.AND.EX P0, PT, R78, -0x1, PT, P0 ;  /* 0xffffffff4e00780c */ /* 0x000fe20003f05300 */
[----:B0-----:R-:W-:Y:S04]  /*09f0*/  LDS.U16 R50, [R72+0x6] ;  /* 0x0000060048327984 */ /* 0x001fe80000000400 */
[----:B------:R-:W0:Y:S02]  /*0a00*/  LDS.U16 R51, [R72] ;  /* 0x0000000048337984 */ /* 0x000e240000000400 */
[----:B0-----:R-:W-:-:S02]  /*0a10*/  PRMT R51, R51, 0x5410, R52 ;  /* 0x0000541033337816 */ /* 0x001fc40000000034 */
[----:B---3--:R-:W-:Y:S02]  /*0a20*/  I2FP.F32.S32 R53, R6 ;  /* 0x0000000600357245 */ /* 0x008fe40000201400 */
[----:B------:R-:W-:Y:S01]  /*0a30*/  I2FP.F32.S32 R95, R7 ;  /* 0x00000007005f7245 */ /* 0x000fe20000201400 */
[----:B------:R-:W-:Y:S01]  /*0a40*/  LDS.U16 R6, [R72+0xc] ;  /* 0x00000c0048067984 */ /* 0x000fe20000000400 */
[----:B----4-:R-:W-:Y:S02]  /*0a50*/  I2FP.F32.S32 R97, R8 ;  /* 0x0000000800617245 */ /* 0x010fe40000201400 */
[----:B------:R-:W-:Y:S01]  /*0a60*/  I2FP.F32.S32 R99, R9 ;  /* 0x0000000900637245 */ /* 0x000fe20000201400 */
[----:B------:R-:W0:Y:S01]  /*0a70*/  LDS.U16 R7, [R72+0xe] ;  /* 0x00000e0048077984 */ /* 0x000e220000000400 */
[----:B------:R-:W-:Y:S01]  /*0a80*/  I2FP.F32.S32 R103, R11 ;  /* 0x0000000b00677245 */ /* 0x000fe20000201400 */
[C---:B------:R-:W-:Y:S01]  /*0a90*/  FMUL R95, R70.reuse, R95 ;  /* 0x0000005f465f7220 */ /* 0x040fe20000400000 */
[----:B------:R-:W-:Y:S01]  /*0aa0*/  I2FP.F32.S32 R93, R4 ;  /* 0x00000004005d7245 */ /* 0x000fe20000201400 */
[----:B------:R-:W-:Y:S01]  /*0ab0*/  LDS.U16 R8, [R72+0x8] ;  /* 0x0000080048087984 */ /* 0x000fe20000000400 */
[----:B------:R-:W-:Y:S01]  /*0ac0*/  I2FP.F32.S32 R5, R5 ;  /* 0x0000000500057245 */ /* 0x000fe20000201400 */
[C---:B------:R-:W-:Y:S01]  /*0ad0*/  FMUL R92, R70.reuse, R97 ;  /* 0x00000061465c7220 */ /* 0x040fe20000400000 */
[----:B------:R-:W-:Y:S01]  /*0ae0*/  I2FP.F32.S32 R101, R10 ;  /* 0x0000000a00657245 */ /* 0x000fe20000201400 */
[----:B------:R-:W-:Y:S01]  /*0af0*/  LDS.U16 R9, [R72+0xa] ;  /* 0x00000a0048097984 */ /* 0x000fe20000000400 */
[C---:B------:R-:W-:Y:S01]  /*0b00*/  FMUL R93, R70.reuse, R93 ;  /* 0x0000005d465d7220 */ /* 0x040fe20000400000 */
[C---:B------:R-:W-:Y:S01]  /*0b10*/  FMUL R4, R70.reuse, R5 ;  /* 0x0000000546047220 */ /* 0x040fe20000400000 */
[C---:B------:R-:W-:Y:S01]  /*0b20*/  FMUL R10, R70.reuse, R53 ;  /* 0x00000035460a7220 */ /* 0x040fe20000400000 */
[----:B------:R-:W1:Y:S01]  /*0b30*/  LDS.U16 R11, [R72+0x4] ;  /* 0x00000400480b7984 */ /* 0x000e620000000400 */
[C---:B------:R-:W-:Y:S01]  /*0b40*/  FMUL R99, R70.reuse, R99 ;  /* 0x0000006346637220 */ /* 0x040fe20000400000 */
[C---:B------:R-:W-:Y:S01]  /*0b50*/  FMUL R94, R70.reuse, R101 ;  /* 0x00000065465e7220 */ /* 0x040fe20000400000 */
[----:B------:R-:W-:Y:S01]  /*0b60*/  FMUL R103, R70, R103 ;  /* 0x0000006746677220 */ /* 0x000fe20000400000 */
[----:B------:R-:W-:Y:S06]  /*0b70*/  BAR.SYNC.DEFER_BLOCKING 0x0 ;  /* 0x0000000000007b1d */ /* 0x000fec0000010000 */
[----:B------:R-:W-:Y:S01]  /*0b80*/  STS [R56], R93 ;  /* 0x0000005d38007388 */ /* 0x000fe20000000800 */
[----:B0-----:R-:W-:-:S02]  /*0b90*/  PRMT R6, R6, 0x5410, R7 ;  /* 0x0000541006067816 */ /* 0x001fc40000000007 */
[----:B------:R-:W-:Y:S01]  /*0ba0*/  PRMT R7, R51, 0x7632, R7 ;  /* 0x0000763233077816 */ /* 0x000fe20000000007 */
[----:B------:R-:W-:Y:S01]  /*0bb0*/  STS [R71.X4+0x20], R4 ;  /* 0x0000200447007388 */ /* 0x000fe20000004800 */
[----:B--2---:R-:W-:-:S03]  /*0bc0*/  IMAD.U32 R89, R89, 0x10000, RZ ;  /* 0x0001000059597824 */ /* 0x004fc600078e00ff */
[----:B------:R0:W-:Y:S04]  /*0bd0*/  STS [R69.X4+0x40], R10 ;  /* 0x0000400a45007388 */ /* 0x0001e80000004800 */
[----:B------:R5:W-:Y:S01]  /*0be0*/  STS [R68.X4+0x60], R95 ;  /* 0x0000605f44007388 */ /* 0x000be20000004800 */
[----:B-1----:R-:W-:Y:S01]  /*0bf0*/  PRMT R11, R11, 0x5410, R50 ;  /* 0x000054100b0b7816 */ /* 0x002fe20000000032 */
[----:B------:R-:W-:Y:S02]  /*0c00*/  IMAD.U32 R50, R7, 0x10000, RZ ;  /* 0x0001000007327824 */ /* 0x000fe400078e00ff */
[----:B------:R1:W-:Y:S01]  /*0c10*/  STS [R67.X4+0x80], R92 ;  /* 0x0000805c43007388 */ /* 0x0003e20000004800 */
[----:B0-----:R-:W-:Y:S01]  /*0c20*/  PRMT R10, R8, 0x5410, R9 ;  /* 0x00005410080a7816 */ /* 0x001fe20000000009 */
[----:B------:R-:W-:-:S02]  /*0c30*/  IMAD.U32 R52, R11, 0x10000, RZ ;  /* 0x000100000b347824 */ /* 0x000fc400078e00ff */
[----:B------:R-:W-:Y:S01]  /*0c40*/  STS [R66.X4+0xa0], R99 ;  /* 0x0000a06342007388 */ /* 0x000fe20000004800 */
[----:B------:R-:W-:Y:S01]  /*0c50*/  PRMT R9, R11, 0x7632, R9 ;  /* 0x000076320b097816 */ /* 0x000fe20000000009 */
[----:B-----5:R-:W-:Y:S01]  /*0c60*/  IMAD.U32 R95, R90, 0x10000, RZ ;  /* 0x000100005a5f7824 */ /* 0x020fe200078e00ff */
[----:B------:R-:W-:Y:S01]  /*0c70*/  PRMT R11, R10, 0x7632, R11 ;  /* 0x000076320a0b7816 */ /* 0x000fe2000000000b */
[----:B------:R-:W-:Y:S01]  /*0c80*/  STS [R65.X4+0xc0], R94 ;  /* 0x0000c05e41007388 */ /* 0x000fe20000004800 */
[----:B------:R-:W-:Y:S01]  /*0c90*/  IMAD.U32 R90, R91, 0x10000, RZ ;  /* 0x000100005b5a7824 */ /* 0x000fe200078e00ff */
[----:B------:R-:W-:Y:S01]  /*0ca0*/  FADD R95, R98, R95 ;  /* 0x0000005f625f7221 */ /* 0x000fe20000000000 */
[----:B-1----:R-:W-:Y:S01]  /*0cb0*/  IMAD.U32 R92, R9, 0x10000, RZ ;  /* 0x00010000095c7824 */ /* 0x002fe200078e00ff */
[----:B------:R0:W-:Y:S01]  /*0cc0*/  STS [R64.X4+0xe0], R103 ;  /* 0x0000e06740007388 */ /* 0x0001e20000004800 */
[----:B------:R-:W-:Y:S02]  /*0cd0*/  IMAD.U32 R8, R51, 0x10000, RZ ;  /* 0x0001000033087824 */ /* 0x000fe400078e00ff */
[----:B------:R-:W-:Y:S01]  /*0ce0*/  IMAD.U32 R10, R10, 0x10000, RZ ;  /* 0x000100000a0a7824 */ /* 0x000fe200078e00ff */
[----:B------:R-:W-:Y:S01]  /*0cf0*/  BAR.SYNC.DEFER_BLOCKING 0x0 ;  /* 0x0000000000007b1d */ /* 0x000fe20000010000 */
[----:B------:R-:W-:-:S02]  /*0d00*/  IMAD.MOV.U32 R51, RZ, RZ, 0x3f800000 ;  /* 0x3f800000ff337424 */ /* 0x000fc400078e00ff */
[----:B------:R-:W-:Y:S01]  /*0d10*/  IMAD.MOV.U32 R91, RZ, RZ, 0x3f800000 ;  /* 0x3f800000ff5b7424 */ /* 0x000fe200078e00ff */
[----:B0-----:R-:W-:Y:S02]  /*0d20*/  CS2R R102, SRZ ;  /* 0x0000000000667805 */ /* 0x001fe4000001ff00 */
[----:B------:R-:W0:Y:S04]  /*0d30*/  LDS R105, [R55+0x4] ;  /* 0x0000040037697984 */ /* 0x000e280000000800 */
[----:B------:R-:W1:Y:S04]  /*0d40*/  LDS R101, [R55+0x8] ;  /* 0x0000080037657984 */ /* 0x000e680000000800 */
[----:B------:R-:W2:Y:S04]  /*0d50*/  LDS R96, [R55] ;  /* 0x0000000037607984 */ /* 0x000ea80000000800 */
[----:B------:R-:W3:Y:S04]  /*0d60*/  LDS R53, [R55+0x14] ;  /* 0x0000140037357984 */ /* 0x000ee80000000800 */
[----:B------:R-:W4:Y:S04]  /*0d70*/  LDS R97, [R55+0xc] ;  /* 0x00000c0037617984 */ /* 0x000f280000000800 */
[----:B------:R-:W5:Y:S04]  /*0d80*/  LDS R93, [R55+0x10] ;  /* 0x00001000375d7984 */ /* 0x000f680000000800 */
[----:B------:R-:W5:Y:S04]  /*0d90*/  LDS R5, [R55+0x18] ;  /* 0x0000180037057984 */ /* 0x000f680000000800 */
[----:B------:R-:W5:Y:S01]  /*0da0*/  LDS R4, [R55+0x1c] ;  /* 0x00001c0037047984 */ /* 0x000f620000000800 */
[C-C-:B0-----:R-:W-:Y:S01]  /*0db0*/  FFMA R9, R89.reuse, R105, R90.reuse ;  /* 0x0000006959097223 */ /* 0x141fe2000000005a */
[----:B-1----:R-:W-:-:S03]  /*0dc0*/  FFMA R7, R89, R101, R90 ;  /* 0x0000006559077223 */ /* 0x002fc6000000005a */
[--C-:B------:R-:W-:Y:S01]  /*0dd0*/  FFMA R9, R95, R9, R50.reuse ;  /* 0x000000095f097223 */ /* 0x100fe20000000032 */
[C---:B------:R-:W-:Y:S01]  /*0de0*/  PRMT R50, R6.reuse, 0x7632, R50 ;  /* 0x0000763206327816 */ /* 0x040fe20000000032 */
[----:B------:R-:W-:Y:S01]  /*0df0*/  IMAD.MOV.U32 R101, RZ, RZ, RZ ;  /* 0x000000ffff657224 */ /* 0x000fe200078e00ff */
[----:B--2---:R-:W-:Y:S01]  /*0e00*/  FFMA R96, R89, R96, R90 ;  /* 0x0000006059607223 */ /* 0x004fe2000000005a */
[----:B------:R-:W-:Y:S01]  /*0e10*/  FFMA R7, R95, R7, R52 ;  /* 0x000000075f077223 */ /* 0x000fe20000000034 */
[----:B------:R-:W-:Y:S02]  /*0e20*/  IMAD.U32 R52, R6, 0x10000, RZ ;  /* 0x0001000006347824 */ /* 0x000fe400078e00ff */
[----:B------:R-:W-:Y:S01]  /*0e30*/  IMAD.U32 R6, R11, 0x10000, RZ ;  /* 0x000100000b067824 */ /* 0x000fe200078e00ff */
[----:B---3--:R-:W-:Y:S01]  /*0e40*/  FFMA R53, R89, R53, R90 ;  /* 0x0000003559357223 */ /* 0x008fe2000000005a */
[----:B------:R-:W-:Y:S01]  /*0e50*/  FFMA R8, R95, R96, R8 ;  /* 0x000000605f087223 */ /* 0x000fe20000000008 */
[----:B------:R-:W-:Y:S01]  /*0e60*/  IMAD.U32 R50, R50, 0x10000, RZ ;  /* 0x0001000032327824 */ /* 0x000fe200078e00ff */
[----:B----4-:R-:W-:Y:S01]  /*0e70*/  FFMA R97, R89, R97, R90 ;  /* 0x0000006159617223 */ /* 0x010fe2000000005a */
[----:B------:R-:W-:-:S02]  /*0e80*/  IMAD.MOV.U32 R94, RZ, RZ, R7 ;  /* 0x000000ffff5e7224 */ /* 0x000fc400078e0007 */
[----:B------:R-:W-:Y:S01]  /*0e90*/  F2FP.BF16.PACK_AB R99, R9, R8 ;  /* 0x000000080963723e */ /* 0x000fe200000010ff */
[----:B-----5:R-:W-:Y:S01]  /*0ea0*/  FFMA R93, R89, R93, R90 ;  /* 0x0000005d595d7223 */ /* 0x020fe2000000005a */
[----:B------:R-:W-:Y:S02]  /*0eb0*/  FFMA R92, R95, R97, R92 ;  /* 0x000000615f5c7223 */ /* 0x000fe4000000005c */
[----:B------:R-:W-:Y:S01]  /*0ec0*/  CS2R R96, SRZ ;  /* 0x0000000000607805 */ /* 0x000fe2000001ff00 */
[----:B------:R-:W-:Y:S01]  /*0ed0*/  FFMA R11, R89, R5, R90 ;  /* 0x00000005590b7223 */ /* 0x000fe2000000005a */
[----:B------:R-:W-:Y:S01]  /*0ee0*/  FFMA R5, R95, R53, R6 ;  /* 0x000000355f057223 */ /* 0x000fe20000000006 */
[----:B------:R-:W-:Y:S01]  /*0ef0*/  IMAD.MOV.U32 R53, RZ, RZ, 0x3f800000 ;  /* 0x3f800000ff357424 */ /* 0x000fe200078e00ff */
[----:B------:R-:W-:Y:S01]  /*0f00*/  F2FP.BF16.PACK_AB R98, R92, R7 ;  /* 0x000000075c62723e */ /* 0x000fe200000010ff */
[----:B------:R-:W-:Y:S01]  /*0f10*/  FFMA R89, R89, R4, R90 ;  /* 0x0000000459597223 */ /* 0x000fe2000000005a */
[C---:B------:R-:W-:Y:S01]  /*0f20*/  FFMA R4, R95.reuse, R93, R10 ;  /* 0x0000005d5f047223 */ /* 0x040fe2000000000a */
[C---:B------:R-:W-:Y:S01]  /*0f30*/  FFMA R6, R95.reuse, R11, R52 ;  /* 0x0000000b5f067223 */ /* 0x040fe20000000034 */
[----:B------:R-:W-:Y:S01]  /*0f40*/  IMAD.MOV.U32 R10, RZ, RZ, 0x3f800000 ;  /* 0x3f800000ff0a7424 */ /* 0x000fe200078e00ff */
[----:B------:R-:W-:Y:S01]  /*0f50*/  FFMA R95, R95, R89, R50 ;  /* 0x000000595f5f7223 */ /* 0x000fe20000000032 */
[----:B------:R-:W-:Y:S01]  /*0f60*/  IMAD.MOV.U32 R50, RZ, RZ, 0x3f800000 ;  /* 0x3f800000ff327424 */ /* 0x000fe200078e00ff */
[----:B------:R-:W-:Y:S01]  /*0f70*/  PRMT R100, R99, 0x7632, R100 ;  /* 0x0000763263647816 */ /* 0x000fe20000000064 */
[----:B------:R-:W-:-:S02]  /*0f80*/  IMAD.MOV.U32 R11, RZ, RZ, 0x3f800000 ;  /* 0x3f800000ff0b7424 */ /* 0x000fc400078e00ff */
[----:B------:R-:W-:Y:S02]  /*0f90*/  IMAD.MOV.U32 R89, RZ, RZ, 0x3f800000 ;  /* 0x3f800000ff597424 */ /* 0x000fe400078e00ff */
[----:B------:R-:W-:Y:S02]  /*0fa0*/  IMAD.MOV.U32 R52, RZ, RZ, 0x3f800000 ;  /* 0x3f800000ff347424 */ /* 0x000fe400078e00ff */
[----:B------:R-:W-:Y:S02]  /*0fb0*/  IMAD.MOV.U32 R90, RZ, RZ, R8 ;  /* 0x000000ffff5a7224 */ /* 0x000fe400078e0008 */
[----:B------:R-:W-:Y:S02]  /*0fc0*/  IMAD.MOV.U32 R93, RZ, RZ, R9 ;  /* 0x000000ffff5d7224 */ /* 0x000fe400078e0009 */
[----:B------:R-:W-:Y:S02]  /*0fd0*/  IMAD.MOV.U32 R105, RZ, RZ, R92 ;  /* 0x000000ffff697224 */ /* 0x000fe400078e005c */
[----:B------:R-:W-:-:S02]  /*0fe0*/  IMAD.MOV.U32 R109, RZ, RZ, R4 ;  /* 0x000000ffff6d7224 */ /* 0x000fc400078e0004 */
[----:B------:R-:W-:Y:S02]  /*0ff0*/  IMAD.MOV.U32 R108, RZ, RZ, R5 ;  /* 0x000000ffff6c7224 */ /* 0x000fe400078e0005 */
[----:B------:R-:W-:Y:S02]  /*1000*/  IMAD.MOV.U32 R107, RZ, RZ, R6 ;  /* 0x000000ffff6b7224 */ /* 0x000fe400078e0006 */
[----:B------:R-:W-:Y:S01]  /*1010*/  IMAD.MOV.U32 R106, RZ, RZ, R95 ;  /* 0x000000ffff6a7224 */ /* 0x000fe200078e005f */
[----:B------:R-:W-:Y:S05]  /*1020*/  @!P0 BRA `(.L_x_0) ;  /* 0x0000070000008947 */ /* 0x000fea0003800000 */
[----:B------:R-:W-:Y:S01]  /*1030*/  FADD R10, R83, 1 ;  /* 0x3f800000530a7421 */ /* 0x000fe20000000000 */
[----:B------:R-:W-:Y:S01]  /*1040*/  FADD R102, R8, -R49 ;  /* 0x8000003108667221 */ /* 0x000fe20000000000 */
[----:B------:R-:W-:Y:S01]  /*1050*/  FADD R50, R47, 1 ;  /* 0x3f8000002f327421 */ /* 0x000fe20000000000 */
[----:B------:R-:W-:Y:S01]  /*1060*/  FADD R101, R9, -R48 ;  /* 0x8000003009657221 */ /* 0x000fe20000000000 */
[C---:B------:R-:W-:Y:S01]  /*1070*/  FMUL R93, R10.reuse, 0.25 ;  /* 0x3e8000000a5d7820 */ /* 0x040fe20000400000 */
[----:B------:R-:W-:Y:S01]  /*1080*/  FSETP.GEU.AND P4, PT, |R10|, 1.175494350822287508e-38, PT ;  /* 0x008000000a00780b */ /* 0x000fe20003f8e200 */
[----:B------:R-:W-:Y:S01]  /*1090*/  FMUL R105, R102, 0.25 ;  /* 0x3e80000066697820 */ /* 0x000fe20000400000 */
[----:B------:R-:W-:Y:S01]  /*10a0*/  FSETP.GT.AND P5, PT, |R10|, 8.50705917302346158658e+37, PT ;  /* 0x7e8000000a00780b */ /* 0x000fe20003fa4200 */
[----:B------:R-:W-:Y:S01]  /*10b0*/  FADD R51, R42, 1 ;  /* 0x3f8000002a337421 */ /* 0x000fe20000000000 */
[C---:B------:R-:W-:Y:S01]  /*10c0*/  FSETP.GEU.AND P1, PT, |R50|.reuse, 1.175494350822287508e-38, PT ;  /* 0x008000003200780b */ /* 0x040fe20003f2e200 */
[----:B------:R-:W-:Y:S01]  /*10d0*/  FMUL R107, R50, 0.25 ;  /* 0x3e800000326b7820 */ /* 0x000fe20000400000 */
[----:B------:R-:W-:Y:S01]  /*10e0*/  FSEL R94, R93, R10, P5 ;  /* 0x0000000a5d5e7208 */ /* 0x000fe20002800000 */
[----:B------:R-:W-:Y:S01]  /*10f0*/  FMUL R106, R101, 0.25 ;  /* 0x3e800000656a7820 */ /* 0x000fe20000400000 */
[----:B------:R-:W-:Y:S01]  /*1100*/  FSEL R90, R105, R102, P5 ;  /* 0x00000066695a7208 */ /* 0x000fe20002800000 */
[----:B------:R-:W-:Y:S01]  /*1110*/  FADD R11, R40, 1 ;  /* 0x3f800000280b7421 */ /* 0x000fe20000000000 */
[----:B------:R-:W-:Y:S01]  /*1120*/  FSETP.GT.AND P6, PT, |R50|, 8.50705917302346158658e+37, PT ;  /* 0x7e8000003200780b */ /* 0x000fe20003fc4200 */
[----:B------:R-:W-:Y:S01]  /*1130*/  FADD R103, R92, -R24 ;  /* 0x800000185c677221 */ /* 0x000fe20000000000 */
[C---:B------:R-:W-:Y:S01]  /*1140*/  FMUL R108, R51.reuse, 0.25 ;  /* 0x3e800000336c7820 */ /* 0x040fe20000400000 */
[----:B------:R-:W-:Y:S01]  /*1150*/  @!P4 FMUL R94, R94, 16777216 ;  /* 0x4b8000005e5ec820 */ /* 0x000fe20000400000 */
[----:B------:R-:W-:Y:S01]  /*1160*/  @!P4 FMUL R90, R90, 16777216 ;  /* 0x4b8000005a5ac820 */ /* 0x000fe20000400000 */
[----:B------:R-:W-:Y:S01]  /*1170*/  FSETP.GEU.AND P4, PT, |R51|, 1.175494350822287508e-38, PT ;  /* 0x008000003300780b */ /* 0x000fe20003f8e200 */
[----:B------:R-:W-:Y:S01]  /*1180*/  FADD R104, R7, -R38 ;  /* 0x8000002607687221 */ /* 0x000fe20000000000 */
[----:B------:R-:W-:Y:S01]  /*1190*/  FSEL R115, R107, R50, P6 ;  /* 0x000000326b737208 */ /* 0x000fe20003000000 */
[----:B------:R-:W-:Y:S01]  /*11a0*/  FADD R53, R44, 1 ;  /* 0x3f8000002c357421 */ /* 0x000fe20000000000 */
[----:B------:R-:W-:Y:S01]  /*11b0*/  FSEL R93, R106, R101, P6 ;  /* 0x000000656a5d7208 */ /* 0x000fe20003000000 */
[----:B------:R-:W-:Y:S01]  /*11c0*/  FMUL R110, R103, 0.25 ;  /* 0x3e800000676e7820 */ /* 0x000fe20000400000 */
[----:B------:R-:W-:Y:S01]  /*11d0*/  FSETP.GT.AND P6, PT, |R51|, 8.50705917302346158658e+37, PT ;  /* 0x7e8000003300780b */ /* 0x000fe20003fc4200 */
[----:B------:R-:W-:Y:S01]  /*11e0*/  @!P1 FMUL R115, R115, 16777216 ;  /* 0x4b80000073739820 */ /* 0x000fe20000400000 */
[----:B------:R-:W-:Y:S01]  /*11f0*/  FSETP.GEU.AND P5, PT, |R11|, 1.175494350822287508e-38, PT ;  /* 0x008000000b00780b */ /* 0x000fe20003fae200 */
[----:B------:R-:W-:Y:S01]  /*1200*/  @!P1 FMUL R93, R93, 16777216 ;  /* 0x4b8000005d5d9820 */ /* 0x000fe20000400000 */
[----:B------:R-:W-:Y:S01]  /*1210*/  FSEL R117, R108, R51, P6 ;  /* 0x000000336c757208 */ /* 0x000fe20003000000 */
[----:B------:R-:W-:Y:S01]  /*1220*/  FMUL R106, R11, 0.25 ;  /* 0x3e8000000b6a7820 */ /* 0x000fe20000400000 */
[----:B------:R-:W-:Y:S01]  /*1230*/  FMUL R105, R104, 0.25 ;  /* 0x3e80000068697820 */ /* 0x000fe20000400000 */
[----:B------:R-:W-:Y:S01]  /*1240*/  FMUL R108, R53, 0.25 ;  /* 0x3e800000356c7820 */ /* 0x000fe20000400000 */
[----:B------:R-:W-:Y:S01]  /*1250*/  FSETP.GT.AND P0, PT, |R11|, 8.50705917302346158658e+37, PT ;  /* 0x7e8000000b00780b */ /* 0x000fe20003f04200 */
[----:B------:R-:W-:Y:S01]  /*1260*/  FADD R52, R19, 1 ;  /* 0x3f80000013347421 */ /* 0x000fe20000000000 */
[----:B------:R-:W-:Y:S01]  /*1270*/  FSETP.GT.AND P1, PT, |R53|, 8.50705917302346158658e+37, PT ;  /* 0x7e8000003500780b */ /* 0x000fe20003f24200 */
[----:B------:R-:W-:Y:S01]  /*1280*/  FADD R111, R6, -R27 ;  /* 0x8000001b066f7221 */ /* 0x000fe20000000000 */
[----:B------:R-:W-:Y:S01]  /*1290*/  FSEL R107, R110, R103, P6 ;  /* 0x000000676e6b7208 */ /* 0x000fe20003000000 */
[----:B------:R-:W-:Y:S01]  /*12a0*/  FADD R89, R18, 1 ;  /* 0x3f80000012597421 */ /* 0x000fe20000000000 */
[----:B------:R-:W-:Y:S01]  /*12b0*/  FADD R96, R5, -R26 ;  /* 0x8000001a05607221 */ /* 0x000fe20000000000 */
[----:B------:R-:W-:Y:S01]  /*12c0*/  FSEL R106, R106, R11, P0 ;  /* 0x0000000b6a6a7208 */ /* 0x000fe20000000000 */
[----:B------:R-:W-:Y:S01]  /*12d0*/  @!P4 FMUL R117, R117, 16777216 ;  /* 0x4b8000007575c820 */ /* 0x000fe20000400000 */
[----:B------:R-:W-:Y:S01]  /*12e0*/  FSEL R105, R105, R104, P0 ;  /* 0x0000006869697208 */ /* 0x000fe20000000000 */
[----:B------:R-:W-:Y:S01]  /*12f0*/  @!P4 FMUL R107, R107, 16777216 ;  /* 0x4b8000006b6bc820 */ /* 0x000fe20000400000 */
[----:B------:R-:W-:Y:S01]  /*1300*/  FSEL R112, R108, R53, P1 ;  /* 0x000000356c707208 */ /* 0x000fe20000800000 */
[----:B------:R-:W-:Y:S01]  /*1310*/  FMUL R121, R52, 0.25 ;  /* 0x3e80000034797820 */ /* 0x000fe20000400000 */
[----:B------:R-:W-:Y:S01]  /*1320*/  FMUL R108, R111, 0.25 ;  /* 0x3e8000006f6c7820 */ /* 0x000fe20000400000 */
[----:B------:R-:W-:Y:S01]  /*1330*/  FADD R97, R4, -R25 ;  /* 0x8000001904617221 */ /* 0x000fe20000000000 */
[----:B------:R-:W-:Y:S01]  /*1340*/  FSETP.GT.AND P4, PT, |R52|, 8.50705917302346158658e+37, PT ;  /* 0x7e8000003400780b */ /* 0x000fe20003f84200 */
[C---:B------:R-:W-:Y:S01]  /*1350*/  FMUL R114, R89.reuse, 0.25 ;  /* 0x3e80000059727820 */ /* 0x040fe20000400000 */
[----:B------:R-:W-:Y:S01]  /*1360*/  FMUL R113, R96, 0.25 ;  /* 0x3e80000060717820 */ /* 0x000fe20000400000 */
[----:B------:R-:W-:Y:S01]  /*1370*/  FADD R91, R20, 1 ;  /* 0x3f800000145b7421 */ /* 0x000fe20000000000 */
[----:B------:R-:W-:Y:S01]  /*1380*/  FSETP.GT.AND P6, PT, |R89|, 8.50705917302346158658e+37, PT ;  /* 0x7e8000005900780b */ /* 0x000fe20003fc4200 */
[----:B------:R-:W-:Y:S01]  /*1390*/  @!P5 FMUL R106, R106, 16777216 ;  /* 0x4b8000006a6ad820 */ /* 0x000fe20000400000 */
[----:B------:R-:W-:Y:S01]  /*13a0*/  @!P5 FMUL R105, R105, 16777216 ;  /* 0x4b8000006969d820 */ /* 0x000fe20000400000 */
[----:B------:R-:W-:Y:S01]  /*13b0*/  FSETP.GEU.AND P0, PT, |R53|, 1.175494350822287508e-38, PT ;  /* 0x008000003500780b */ /* 0x000fe20003f0e200 */
[----:B------:R-:W-:Y:S01]  /*13c0*/  FMUL R110, R97, 0.25 ;  /* 0x3e800000616e7820 */ /* 0x000fe20000400000 */
[----:B------:R-:W-:Y:S01]  /*13d0*/  FSETP.GEU.AND P5, PT, |R89|, 1.175494350822287508e-38, PT ;  /* 0x008000005900780b */ /* 0x000fe20003fae200 */
[----:B------:R-:W0:Y:S01]  /*13e0*/  MUFU.RCP R115, R115 ;  /* 0x0000007300737308 */ /* 0x000e220000001000 */
[----:B------:R-:W-:-:S02]  /*13f0*/  FSEL R121, R121, R52, P4 ;  /* 0x0000003479797208 */ /* 0x000fc40002000000 */
[----:B------:R-:W-:Y:S02]  /*1400*/  FSEL R108, R108, R111, P4 ;  /* 0x0000006f6c6c7208 */ /* 0x000fe40002000000 */
[----:B------:R-:W-:Y:S01]  /*1410*/  FSEL R119, R114, R89, P6 ;  /* 0x0000005972777208 */ /* 0x000fe20003000000 */
[----:B------:R-:W-:Y:S01]  /*1420*/  FADD R114, R95, -R28 ;  /* 0x8000001c5f727221 */ /* 0x000fe20000000000 */
[----:B------:R-:W-:Y:S01]  /*1430*/  FSEL R113, R113, R96, P6 ;  /* 0x0000006071717208 */ /* 0x000fe20003000000 */
[----:B------:R1:W-:Y:S01]  /*1440*/  MUFU.RCP R109, R106 ;  /* 0x0000006a006d7308 */ /* 0x0003e20000001000 */
[----:B------:R-:W-:Y:S01]  /*1450*/  FSETP.GEU.AND P4, PT, |R52|, 1.175494350822287508e-38, PT ;  /* 0x008000003400780b */ /* 0x000fe20003f8e200 */
[----:B------:R-:W-:Y:S01]  /*1460*/  @!P0 FMUL R112, R112, 16777216 ;  /* 0x4b80000070708820 */ /* 0x000fe20000400000 */
[----:B------:R-:W-:Y:S01]  /*1470*/  FSETP.GEU.AND P6, PT, |R91|, 1.175494350822287508e-38, PT ;  /* 0x008000005b00780b */ /* 0x000fe20003fce200 */
[----:B------:R-:W-:Y:S01]  /*1480*/  @!P5 FMUL R119, R119, 16777216 ;  /* 0x4b8000007777d820 */ /* 0x000fe20000400000 */
[----:B------:R-:W-:Y:S01]  /*1490*/  FSEL R110, R110, R97, P1 ;  /* 0x000000616e6e7208 */ /* 0x000fe20000800000 */
[----:B------:R-:W-:Y:S01]  /*14a0*/  @!P5 FMUL R113, R113, 16777216 ;  /* 0x4b8000007171d820 */ /* 0x000fe20000400000 */
[C---:B------:R-:W-:Y:S01]  /*14b0*/  FSETP.GT.AND P1, PT, |R91|.reuse, 8.50705917302346158658e+37, PT ;  /* 0x7e8000005b00780b */ /* 0x040fe20003f24200 */
[----:B------:R-:W2:Y:S01]  /*14c0*/  MUFU.RCP R94, R94 ;  /* 0x0000005e005e7308 */ /* 0x000ea20000001000 */
[----:B-1----:R-:W-:Y:S01]  /*14d0*/  FMUL R106, R91, 0.25 ;  /* 0x3e8000005b6a7820 */ /* 0x002fe20000400000 */
[----:B0-----:R-:W-:Y:S01]  /*14e0*/  FFMA R93, R115, R93, R48 ;  /* 0x0000005d735d7223 */ /* 0x001fe20000000030 */
[----:B------:R-:W-:Y:S01]  /*14f0*/  FMUL R115, R114, 0.25 ;  /* 0x3e80000072737820 */ /* 0x000fe20000400000 */
[----:B------:R-:W-:-:S02]  /*1500*/  @!P0 FMUL R110, R110, 16777216 ;  /* 0x4b8000006e6e8820 */ /* 0x000fc40000400000 */
[----:B------:R-:W-:Y:S01]  /*1510*/  FSEL R106, R106, R91, P1 ;  /* 0x0000005b6a6a7208 */ /* 0x000fe20000800000 */
[----:B------:R-:W-:Y:S01]  /*1520*/  @!P4 FMUL R121, R121, 16777216 ;  /* 0x4b8000007979c820 */ /* 0x000fe20000400000 */
[----:B------:R-:W0:Y:S01]  /*1530*/  MUFU.RCP R117, R117 ;  /* 0x0000007500757308 */ /* 0x000e220000001000 */
[----:B------:R-:W-:Y:S01]  /*1540*/  FSEL R115, R115, R114, P1 ;  /* 0x0000007273737208 */ /* 0x000fe20000800000 */
[----:B------:R-:W-:Y:S01]  /*1550*/  @!P4 FMUL R108, R108, 16777216 ;  /* 0x4b8000006c6cc820 */ /* 0x000fe20000400000 */
[----:B------:R-:W-:Y:S01]  /*1560*/  @!P6 FMUL R106, R106, 16777216 ;  /* 0x4b8000006a6ae820 */ /* 0x000fe20000400000 */
[----:B------:R-:W-:Y:S02]  /*1570*/  FADD R9, R9, -R93 ;  /* 0x8000005d09097221 */ /* 0x000fe40000000000 */
[----:B------:R-:W-:Y:S02]  /*1580*/  @!P6 FMUL R115, R115, 16777216 ;  /* 0x4b8000007373e820 */ /* 0x000fe40000400000 */
[----:B------:R-:W1:Y:S01]  /*1590*/  MUFU.RCP R116, R121 ;  /* 0x0000007900747308 */ /* 0x000e620000001000 */
[----:B--2---:R-:W-:Y:S01]  /*15a0*/  FFMA R90, R94, R90, R49 ;  /* 0x0000005a5e5a7223 */ /* 0x004fe20000000031 */
[----:B------:R-:W-:Y:S01]  /*15b0*/  FFMA R94, R109, R105, R38 ;  /* 0x000000696d5e7223 */ /* 0x000fe20000000026 */
[----:B------:R-:W-:-:S02]  /*15c0*/  FFMA R101, R101, R9, R86 ;  /* 0x0000000965657223 */ /* 0x000fc40000000056 */
[----:B------:R-:W-:Y:S01]  /*15d0*/  FADD R8, R8, -R90 ;  /* 0x8000005a08087221 */ /* 0x000fe20000000000 */
[----:B------:R-:W-:Y:S02]  /*15e0*/  FADD R7, R7, -R94 ;  /* 0x8000005e07077221 */ /* 0x000fe40000000000 */
[----:B------:R-:W2:Y:S01]  /*15f0*/  MUFU.RCP R112, R112 ;  /* 0x0000007000707308 */ /* 0x000ea20000001000 */
[----:B0-----:R-:W-:Y:S01]  /*1600*/  FFMA R105, R117, R107, R24 ;  /* 0x0000006b75697223 */ /* 0x001fe20000000018 */
[----:B------:R-:W-:Y:S01]  /*1610*/  FFMA R104, R104, R7, R85 ;  /* 0x0000000768687223 */ /* 0x000fe20000000055 */
[----:B------:R-:W-:Y:S02]  /*1620*/  FFMA R102, R102, R8, R87 ;  /* 0x0000000866667223 */ /* 0x000fe40000000057 */
[----:B------:R-:W-:-:S03]  /*1630*/  FADD R92, R92, -R105 ;  /* 0x800000695c5c7221 */ /* 0x000fc60000000000 */
[----:B------:R-:W0:Y:S01]  /*1640*/  MUFU.RCP R119, R119 ;  /* 0x0000007700777308 */ /* 0x000e220000001000 */
[----:B-1----:R-:W-:Y:S01]  /*1650*/  FFMA R107, R116, R108, R27 ;  /* 0x0000006c746b7223 */ /* 0x002fe2000000001b */
[----:B------:R-:W-:-:S06]  /*1660*/  FFMA R103, R103, R92, R84 ;  /* 0x0000005c67677223 */ /* 0x000fcc0000000054 */
[----:B------:R-:W1:Y:S01]  /*1670*/  MUFU.RCP R123, R106 ;  /* 0x0000006a007b7308 */ /* 0x000e620000001000 */
[----:B--2---:R-:W-:Y:S01]  /*1680*/  FFMA R109, R112, R110, R25 ;  /* 0x0000006e706d7223 */ /* 0x004fe20000000019 */
[----:B------:R-:W-:-:S04]  /*1690*/  FADD R112, R6, -R107 ;  /* 0x8000006b06707221 */ /* 0x000fc80000000000 */
[----:B------:R-:W-:Y:S01]  /*16a0*/  FFMA R111, R111, R112, R22 ;  /* 0x000000706f6f7223 */ /* 0x000fe20000000016 */
[----:B0-----:R-:W-:-:S04]  /*16b0*/  FFMA R108, R119, R113, R26 ;  /* 0x00000071776c7223 */ /* 0x001fc8000000001a */
[----:B------:R-:W-:Y:S01]  /*16c0*/  FADD R113, R5, -R108 ;  /* 0x8000006c05717221 */ /* 0x000fe20000000000 */
[----:B-1----:R-:W-:Y:S01]  /*16d0*/  FFMA R106, R123, R115, R28 ;  /* 0x000000737b6a7223 */ /* 0x002fe2000000001c */
[----:B------:R-:W-:Y:S02]  /*16e0*/  FADD R115, R4, -R109 ;  /* 0x8000006d04737221 */ /* 0x000fe40000000000 */
[----:B------:R-:W-:Y:S01]  /*16f0*/  FFMA R96, R96, R113, R21 ;  /* 0x0000007160607223 */ /* 0x000fe20000000015 */
[----:B------:R-:W-:Y:S01]  /*1700*/  FADD R110, R95, -R106 ;  /* 0x8000006a5f6e7221 */ /* 0x000fe20000000000 */
[----:B------:R-:W-:-:S03]  /*1710*/  FFMA R97, R97, R115, R46 ;  /* 0x0000007361617223 */ /* 0x000fc6000000002e */
[----:B------:R-:W-:Y:S01]  /*1720*/  FFMA R110, R114, R110, R23 ;  /* 0x0000006e726e7223 */ /* 0x000fe20000000017 */
.L_x_0:
[----:B------:R-:W-:Y:S01]  /*1730*/  BAR.SYNC.DEFER_BLOCKING 0x0 ;  /* 0x0000000000007b1d */ /* 0x000fe20000010000 */
[----:B------:R-:W-:Y:S02]  /*1740*/  F2FP.BF16.PACK_AB R4, R5, R4 ;  /* 0x000000040504723e */ /* 0x000fe400000010ff */
[----:B------:R-:W-:Y:S02]  /*1750*/  F2FP.BF16.PACK_AB R5, R95, R6 ;  /* 0x000000065f05723e */ /* 0x000fe400000010ff */
[----:B------:R-:W-:Y:S02]  /*1760*/  PRMT R92, R98, 0x7632, R92 ;  /* 0x00007632625c7816 */ /* 0x000fe4000000005c */
[C---:B------:R-:W-:Y:S02]  /*1770*/  PRMT R95, R4.reuse, 0x7610, R95 ;  /* 0x00007610045f7816 */ /* 0x040fe4000000005f */
[----:B------:R-:W-:Y:S02]  /*1780*/  PRMT R112, R4, 0x7632, R112 ;  /* 0x0000763204707816 */ /* 0x000fe40000000070 */
[----:B------:R-:W-:-:S02]  /*1790*/  PRMT R113, R5, 0x7610, R113 ;  /* 0x0000761005717816 */ /* 0x000fc40000000071 */
[----:B------:R-:W-:Y:S02]  /*17a0*/  PRMT R114, R5, 0x7632, R114 ;  /* 0x0000763205727816 */ /* 0x000fe40000000072 */
[----:B------:R-:W-:Y:S02]  /*17b0*/  SHF.R.S32.HI R9, RZ, 0x1f, R54 ;  /* 0x0000001fff097819 */ /* 0x000fe40000011436 */
[----:B------:R-:W-:Y:S02]  /*17c0*/  LEA R8, P0, R54, c[0x0][0x1a0], 0x1 ;  /* 0x0000680036087a11 */ /* 0x000fe400078008ff */
[----:B------:R-:W-:Y:S02]  /*17d0*/  IADD3 R76, P1, R76, 0x400, RZ ;  /* 0x000004004c4c7810 */ /* 0x000fe40007f3e0ff */
[----:B------:R-:W-:Y:S02]  /*17e0*/  LEA.HI.X R9, R54, c[0x0][0x1a4], R9, 0x1, P0 ;  /* 0x0000690036097a11 */ /* 0x000fe400000f0c09 */
[----:B------:R-:W-:Y:S01]  /*17f0*/  IADD3 R80, P0, R80, 0x200, RZ ;  /* 0x0000020050507810 */ /* 0x000fe20007f1e0ff */
[----:B------:R-:W-:Y:S01]  /*1800*/  STS.U16 [R30], R99 ;  /* 0x000000631e007388 */ /* 0x000fe20000000400 */
[----:B------:R-:W-:Y:S01]  /*1810*/  IADD3 R77, P4, R77, 0x800, RZ ;  /* 0x000008004d4d7810 */ /* 0x000fe20007f9e0ff */
[----:B------:R-:W-:Y:S01]  /*1820*/  IMAD.X R75, RZ, RZ, R75, P1 ;  /* 0x000000ffff4b7224 */ /* 0x000fe200008e064b */
[----:B------:R-:W-:Y:S01]  /*1830*/  IADD3 R88, P5, R88, 0x400, RZ ;  /* 0x0000040058587810 */ /* 0x000fe20007fbe0ff */
[----:B------:R-:W-:Y:S01]  /*1840*/  STS.U16 [R30+0x410], R100 ;  /* 0x000410641e007388 */ /* 0x000fe20000000400 */
[----:B------:R-:W-:Y:S01]  /*1850*/  IMAD.X R78, RZ, RZ, R78, P0 ;  /* 0x000000ffff4e7224 */ /* 0x000fe200000e064e */
[----:B------:R-:W-:Y:S01]  /*1860*/  ISETP.GE.U32.AND P0, PT, R80, 0xa00, PT ;  /* 0x00000a005000780c */ /* 0x000fe20003f06070 */
[----:B------:R-:W-:Y:S01]  /*1870*/  IMAD.X R74, RZ, RZ, R74, P4 ;  /* 0x000000ffff4a7224 */ /* 0x000fe200020e064a */
[----:B------:R-:W-:Y:S01]  /*1880*/  STS.U16 [R30+0x820], R98 ;  /* 0x000820621e007388 */ /* 0x000fe20000000400 */
[----:B------:R-:W-:Y:S01]  /*1890*/  IADD3 R82, P6, R82, 0x400, RZ ;  /* 0x0000040052527810 */ /* 0x000fe20007fde0ff */
[----:B------:R-:W-:Y:S01]  /*18a0*/  IMAD.X R81, RZ, RZ, R81, P5 ;  /* 0x000000ffff517224 */ /* 0x000fe200028e0651 */
[----:B------:R-:W-:Y:S01]  /*18b0*/  ISETP.GE.U32.AND.EX P0, PT, R78, RZ, PT, P0 ;  /* 0x000000ff4e00720c */ /* 0x000fe20003f06100 */
[----:B------:R-:W-:Y:S01]  /*18c0*/  STS.U16 [R30+0xc30], R92 ;  /* 0x000c305c1e007388 */ /* 0x000fe20000000400 */
[----:B------:R-:W-:Y:S01]  /*18d0*/  FSEL R49, R90, R49, !P3 ;  /* 0x000000315a317208 */ /* 0x000fe20005800000 */
[----:B------:R-:W-:Y:S01]  /*18e0*/  IMAD.X R79, RZ, RZ, R79, P6 ;  /* 0x000000ffff4f7224 */ /* 0x000fe200030e064f */
[----:B------:R-:W-:Y:S01]  /*18f0*/  FSEL R48, R93, R48, !P3 ;  /* 0x000000305d307208 */ /* 0x000fe20005800000 */
[----:B------:R-:W-:Y:S01]  /*1900*/  STS.U16 [R30+0x1040], R95 ;  /* 0x0010405f1e007388 */ /* 0x000fe20000000400 */
[----:B------:R-:W-:-:S02]  /*1910*/  FSEL R38, R94, R38, !P3 ;  /* 0x000000265e267208 */ /* 0x000fc40005800000 */
[----:B------:R-:W-:Y:S01]  /*1920*/  FSEL R24, R105, R24, !P3 ;  /* 0x0000001869187208 */ /* 0x000fe20005800000 */
[----:B------:R-:W-:Y:S01]  /*1930*/  STS.U16 [R30+0x1450], R112 ;  /* 0x001450701e007388 */ /* 0x000fe20000000400 */
[----:B------:R-:W-:Y:S02]  /*1940*/  FSEL R25, R109, R25, !P3 ;  /* 0x000000196d197208 */ /* 0x000fe40005800000 */
[----:B------:R-:W-:Y:S01]  /*1950*/  FSEL R26, R108, R26, !P3 ;  /* 0x0000001a6c1a7208 */ /* 0x000fe20005800000 */
[----:B------:R-:W-:Y:S01]  /*1960*/  STS.U16 [R30+0x1860], R113 ;  /* 0x001860711e007388 */ /* 0x000fe20000000400 */
[----:B------:R-:W-:Y:S02]  /*1970*/  FSEL R27, R107, R27, !P3 ;  /* 0x0000001b6b1b7208 */ /* 0x000fe40005800000 */
[----:B------:R-:W-:Y:S01]  /*1980*/  FSEL R28, R106, R28, !P3 ;  /* 0x0000001c6a1c7208 */ /* 0x000fe20005800000 */
[----:B------:R-:W-:Y:S01]  /*1990*/  STS.U16 [R30+0x1c70], R114 ;  /* 0x001c70721e007388 */ /* 0x000fe20000000400 */
[----:B------:R-:W-:-:S02]  /*19a0*/  FSEL R87, R102, R87, !P3 ;  /* 0x0000005766577208 */ /* 0x000fc40005800000 */
[----:B------:R-:W-:Y:S01]  /*19b0*/  FSEL R86, R101, R86, !P3 ;  /* 0x0000005665567208 */ /* 0x000fe20005800000 */
[----:B------:R-:W-:Y:S01]  /*19c0*/  BAR.SYNC.DEFER_BLOCKING 0x0 ;  /* 0x0000000000007b1d */ /* 0x000fe20000010000 */
[----:B------:R-:W-:Y:S02]  /*19d0*/  FSEL R85, R104, R85, !P3 ;  /* 0x0000005568557208 */ /* 0x000fe40005800000 */
[----:B------:R-:W-:Y:S02]  /*19e0*/  FSEL R84, R103, R84, !P3 ;  /* 0x0000005467547208 */ /* 0x000fe40005800000 */
[----:B------:R-:W-:Y:S02]  /*19f0*/  FSEL R46, R97, R46, !P3 ;  /* 0x0000002e612e7208 */ /* 0x000fe40005800000 */
[----:B------:R-:W-:Y:S02]  /*1a00*/  FSEL R21, R96, R21, !P3 ;  /* 0x0000001560157208 */ /* 0x000fe40005800000 */
[----:B------:R-:W-:-:S02]  /*1a10*/  FSEL R22, R111, R22, !P3 ;  /* 0x000000166f167208 */ /* 0x000fc40005800000 */
[----:B------:R-:W-:Y:S02]  /*1a20*/  FSEL R23, R110, R23, !P3 ;  /* 0x000000176e177208 */ /* 0x000fe40005800000 */
[----:B------:R-:W-:Y:S02]  /*1a30*/  FSEL R83, R10, R83, !P3 ;  /* 0x000000530a537208 */ /* 0x000fe40005800000 */
[----:B------:R-:W-:Y:S02]  /*1a40*/  FSEL R47, R50, R47, !P3 ;  /* 0x0000002f322f7208 */ /* 0x000fe40005800000 */
[----:B------:R-:W-:Y:S02]  /*1a50*/  FSEL R40, R11, R40, !P3 ;  /* 0x000000280b287208 */ /* 0x000fe40005800000 */
[----:B------:R-:W-:Y:S02]  /*1a60*/  FSEL R42, R51, R42, !P3 ;  /* 0x0000002a332a7208 */ /* 0x000fe40005800000 */
[----:B------:R-:W-:-:S02]  /*1a70*/  FSEL R44, R53, R44, !P3 ;  /* 0x0000002c352c7208 */ /* 0x000fc40005800000 */
[----:B------:R-:W-:Y:S01]  /*1a80*/  FSEL R18, R89, R18, !P3 ;  /* 0x0000001259127208 */ /* 0x000fe20005800000 */
[----:B------:R-:W0:Y:S01]  /*1a90*/  LDS.128 R4, [R36] ;  /* 0x0000000024047984 */ /* 0x000e220000000c00 */
[----:B------:R-:W-:Y:S02]  /*1aa0*/  FSEL R19, R52, R19, !P3 ;  /* 0x0000001334137208 */ /* 0x000fe40005800000 */
[----:B------:R-:W-:Y:S01]  /*1ab0*/  FSEL R20, R91, R20, !P3 ;  /* 0x000000145b147208 */ /* 0x000fe20005800000 */
[----:B0-----:R0:W-:Y:S01]  /*1ac0*/  @!P2 STG.E.128 [R8.64], R4 ;  /* 0x000000040800a986 */ /* 0x0011e2000c101d04 */
[----:B------:R-:W-:Y:S01]  /*1ad0*/  @P0 CALL.REL.NOINC `(.L_x_1) ;  /* 0x0000001000000944 */ /* 0x000fe20003c00000 */
[----:B------:R-:W-:Y:S05]  /*1ae0*/  BRA `(.L_x_2) ;  /* 0xffffec0000007947 */ /* 0x000fea000383ffff */
.L_x_1:
[----:B------:R-:W1:Y:S01]  /*1af0*/  SHFL.BFLY PT, R72, R83, 0x10, 0x1f ;  /* 0x0e001f0053487f89 */ /* 0x000e6200000e0000 */
[----:B------:R-:W-:Y:S02]  /*1b00*/  LEA.HI R29, R29, R34, RZ, 0x1e ;  /* 0x000000221d1d7211 */ /* 0x000fe400078ff0ff */
[----:B------:R-:W-:Y:S01]  /*1b10*/  LOP3.LUT R15, R15, 0x7, R0, 0xf8, !PT ;  /* 0x000000070f0f7812 */ /* 0x000fe200078ef800 */
[----:B------:R-:W2:Y:S04]  /*1b20*/  SHFL.BFLY PT, R70, R47, 0x10, 0x1f ;  /* 0x0e001f002f467f89 */ /* 0x000ea800000e0000 */
[----:B------:R-:W3:Y:S04]  /*1b30*/  SHFL.BFLY PT, R95, R40, 0x10, 0x1f ;  /* 0x0e001f00285f7f89 */ /* 0x000ee800000e0000 */
[----:B------:R-:W4:Y:S04]  /*1b40*/  SHFL.BFLY PT, R99, R42, 0x10, 0x1f ;  /* 0x0e001f002a637f89 */ /* 0x000f2800000e0000 */
[----:B------:R-:W5:Y:S04]  /*1b50*/  SHFL.BFLY PT, R61, R44, 0x10, 0x1f ;  /* 0x0e001f002c3d7f89 */ /* 0x000f6800000e0000 */
[----:B------:R-:W-:Y:S01]  /*1b60*/  SHFL.BFLY PT, R105, R18, 0x10, 0x1f ;  /* 0x0e001f0012697f89 */ /* 0x000fe200000e0000 */
[----:B-1----:R-:W-:-:S03]  /*1b70*/  FADD R71, R83, R72 ;  /* 0x0000004853477221 */ /* 0x002fc60000000000 */
[----:B------:R-:W-:Y:S01]  /*1b80*/  SHFL.BFLY PT, R119, R84, 0x10, 0x1f ;  /* 0x0e001f0054777f89 */ /* 0x000fe200000e0000 */
[C---:B0-----:R-:W-:Y:S01]  /*1b90*/  FMUL R4, R71.reuse, 0.25 ;  /* 0x3e80000047047820 */ /* 0x041fe20000400000 */
[----:B------:R-:W-:Y:S01]  /*1ba0*/  FSETP.GT.AND P5, PT, |R71|, 8.50705917302346158658e+37, PT ;  /* 0x7e8000004700780b */ /* 0x000fe20003fa4200 */
[----:B--2---:R-:W-:Y:S01]  /*1bb0*/  FADD R58, R47, R70 ;  /* 0x000000462f3a7221 */ /* 0x004fe20000000000 */
[C---:B------:R-:W-:Y:S01]  /*1bc0*/  FSETP.GEU.AND P1, PT, |R71|.reuse, 1.175494350822287508e-38, PT ;  /* 0x008000004700780b */ /* 0x040fe20003f2e200 */
[----:B------:R-:W-:Y:S01]  /*1bd0*/  FADD R75, R71, R71 ;  /* 0x00000047474b7221 */ /* 0x000fe20000000000 */
[-C--:B------:R-:W-:Y:S01]  /*1be0*/  FSEL R6, R4, R71.reuse, P5 ;  /* 0x0000004704067208 */ /* 0x080fe20002800000 */
[C---:B------:R-:W-:Y:S01]  /*1bf0*/  FMUL R9, R58.reuse, 0.25 ;  /* 0x3e8000003a097820 */ /* 0x040fe20000400000 */
[C---:B------:R-:W-:Y:S01]  /*1c00*/  FSETP.GT.AND P4, PT, |R58|.reuse, 8.50705917302346158658e+37, PT ;  /* 0x7e8000003a00780b */ /* 0x040fe20003f84200 */
[C---:B------:R-:W-:Y:S01]  /*1c10*/  FMUL R8, R75.reuse, 0.25 ;  /* 0x3e8000004b087820 */ /* 0x040fe20000400000 */
[----:B------:R-:W-:Y:S01]  /*1c20*/  FADD R68, R75, R75 ;  /* 0x0000004b4b447221 */ /* 0x000fe20000000000 */
[----:B------:R-:W-:Y:S01]  /*1c30*/  FADD R7, R58, R58 ;  /* 0x0000003a3a077221 */ /* 0x000fe20000000000 */
[----:B------:R-:W-:Y:S01]  /*1c40*/  FSEL R59, R9, R58, P4 ;  /* 0x0000003a093b7208 */ /* 0x000fe20002000000 */
[----:B---3--:R-:W-:Y:S01]  /*1c50*/  FADD R11, R40, R95 ;  /* 0x0000005f280b7221 */ /* 0x008fe20000000000 */
[----:B------:R-:W-:Y:S01]  /*1c60*/  FMUL R5, R68, 0.25 ;  /* 0x3e80000044057820 */ /* 0x000fe20000400000 */
[----:B------:R-:W-:Y:S01]  /*1c70*/  @P5 FMUL R72, R72, 0.25 ;  /* 0x3e80000048485820 */ /* 0x000fe20000400000 */
[C---:B------:R-:W-:Y:S01]  /*1c80*/  FSETP.GT.AND P5, PT, |R75|.reuse, 8.50705917302346158658e+37, PT ;  /* 0x7e8000004b00780b */ /* 0x040fe20003fa4200 */
[----:B------:R-:W-:Y:S01]  /*1c90*/  @!P1 FMUL R6, R6, 16777216 ;  /* 0x4b80000006069820 */ /* 0x000fe20000400000 */
[----:B------:R-:W-:Y:S01]  /*1ca0*/  FADD R54, R68, R68 ;  /* 0x0000004444367221 */ /* 0x000fe20000000000 */
[----:B------:R-:W-:Y:S01]  /*1cb0*/  @!P1 FMUL R72, R72, 16777216 ;  /* 0x4b80000048489820 */ /* 0x000fe20000400000 */
[----:B------:R-:W-:Y:S01]  /*1cc0*/  FSETP.GEU.AND P1, PT, |R75|, 1.175494350822287508e-38, PT ;  /* 0x008000004b00780b */ /* 0x000fe20003f2e200 */
[----:B------:R-:W-:Y:S01]  /*1cd0*/  @P4 FMUL R70, R70, 0.25 ;  /* 0x3e80000046464820 */ /* 0x000fe20000400000 */
[----:B------:R-:W-:Y:S01]  /*1ce0*/  FSEL R57, R4, R71, P5 ;  /* 0x0000004704397208 */ /* 0x000fe20002800000 */
[C---:B------:R-:W-:Y:S01]  /*1cf0*/  FMUL R4, R7.reuse, 0.25 ;  /* 0x3e80000007047820 */ /* 0x040fe20000400000 */
[-C--:B------:R-:W-:Y:S01]  /*1d00*/  FSEL R10, R8, R75.reuse, P5 ;  /* 0x0000004b080a7208 */ /* 0x080fe20002800000 */
[C---:B------:R-:W-:Y:S01]  /*1d10*/  FADD R50, R7.reuse, R7 ;  /* 0x0000000707327221 */ /* 0x040fe20000000000 */
[----:B------:R-:W-:Y:S01]  /*1d20*/  FSETP.GT.AND P5, PT, |R68|, 8.50705917302346158658e+37, PT ;  /* 0x7e8000004400780b */ /* 0x000fe20003fa4200 */
[----:B------:R-:W-:Y:S01]  /*1d30*/  FMUL R91, R54, 0.25 ;  /* 0x3e800000365b7820 */ /* 0x000fe20000400000 */
[----:B------:R-:W-:Y:S01]  /*1d40*/  FSETP.GT.AND P4, PT, |R7|, 8.50705917302346158658e+37, PT ;  /* 0x7e8000000700780b */ /* 0x000fe20003f84200 */
[----:B------:R-:W-:Y:S01]  /*1d50*/  FADD R51, R11, R11 ;  /* 0x0000000b0b337221 */ /* 0x000fe20000000000 */
[----:B------:R-:W-:Y:S01]  /*1d60*/  FSEL R53, R8, R75, P5 ;  /* 0x0000004b08357208 */ /* 0x000fe20002800000 */
[----:B----4-:R-:W-:Y:S01]  /*1d70*/  FADD R77, R42, R99 ;  /* 0x000000632a4d7221 */ /* 0x010fe20000000000 */
[----:B------:R-:W-:Y:S01]  /*1d80*/  FSEL R69, R5, R68, P5 ;  /* 0x0000004405457208 */ /* 0x000fe20002800000 */
[----:B------:R-:W-:Y:S01]  /*1d90*/  @!P1 FMUL R10, R10, 16777216 ;  /* 0x4b8000000a0a9820 */ /* 0x000fe20000400000 */
[----:B------:R-:W-:Y:S01]  /*1da0*/  FSETP.GEU.AND P5, PT, |R68|, 1.175494350822287508e-38, PT ;  /* 0x008000004400780b */ /* 0x000fe20003fae200 */
[----:B------:R-:W-:Y:S01]  /*1db0*/  @!P1 FMUL R57, R57, 16777216 ;  /* 0x4b80000039399820 */ /* 0x000fe20000400000 */
[-C--:B------:R-:W-:Y:S01]  /*1dc0*/  FSEL R78, R4, R7.reuse, P4 ;  /* 0x00000007044e7208 */ /* 0x080fe20002000000 */
[----:B------:R-:W-:Y:S01]  /*1dd0*/  FMUL R64, R51, 0.25 ;  /* 0x3e80000033407820 */ /* 0x000fe20000400000 */
[----:B------:R-:W-:Y:S01]  /*1de0*/  FSEL R62, R9, R58, P4 ;  /* 0x0000003a093e7208 */ /* 0x000fe20002000000 */
[----:B------:R-:W-:Y:S01]  /*1df0*/  FMUL R9, R50, 0.25 ;  /* 0x3e80000032097820 */ /* 0x000fe20000400000 */
[----:B------:R-:W-:Y:S01]  /*1e00*/  FSETP.GT.AND P1, PT, |R54|, 8.50705917302346158658e+37, PT ;  /* 0x7e8000003600780b */ /* 0x000fe20003f24200 */
[----:B------:R-:W-:Y:S01]  /*1e10*/  FADD R66, R51, R51 ;  /* 0x0000003333427221 */ /* 0x000fe20000000000 */
[C---:B------:R-:W-:Y:S01]  /*1e20*/  FSETP.GEU.AND P4, PT, |R50|.reuse, 1.175494350822287508e-38, PT ;  /* 0x008000003200780b */ /* 0x040fe20003f8e200 */
[----:B------:R0:W1:Y:S01]  /*1e30*/  MUFU.RCP R67, R6 ;  /* 0x0000000600437308 */ /* 0x0000620000001000 */
[----:B------:R-:W-:Y:S01]  /*1e40*/  FSEL R8, R5, R68, P1 ;  /* 0x0000004405087208 */ /* 0x000fe20000800000 */
[C---:B------:R-:W-:Y:S01]  /*1e50*/  FADD R5, R50.reuse, R50 ;  /* 0x0000003232057221 */ /* 0x040fe20000000000 */
[----:B------:R-:W-:Y:S01]  /*1e60*/  FSEL R73, R91, R54, P1 ;  /* 0x000000365b497208 */ /* 0x000fe20000800000 */
[----:B------:R-:W-:Y:S01]  /*1e70*/  @!P5 FMUL R69, R69, 16777216 ;  /* 0x4b8000004545d820 */ /* 0x000fe20000400000 */
[----:B------:R-:W-:Y:S01]  /*1e80*/  FSETP.GT.AND P1, PT, |R50|, 8.50705917302346158658e+37, PT ;  /* 0x7e8000003200780b */ /* 0x000fe20003f24200 */
[----:B------:R-:W-:Y:S01]  /*1e90*/  @!P5 FMUL R53, R53, 16777216 ;  /* 0x4b8000003535d820 */ /* 0x000fe20000400000 */
[----:B------:R-:W-:Y:S01]  /*1ea0*/  FSETP.GT.AND P5, PT, |R11|, 8.50705917302346158658e+37, PT ;  /* 0x7e8000000b00780b */ /* 0x000fe20003fa4200 */
[----:B------:R-:W-:Y:S01]  /*1eb0*/  FMUL R56, R5, 0.25 ;  /* 0x3e80000005387820 */ /* 0x000fe20000400000 */
[-C--:B------:R-:W-:Y:S01]  /*1ec0*/  FSEL R80, R9, R50.reuse, P1 ;  /* 0x0000003209507208 */ /* 0x080fe20000800000 */
[----:B------:R-:W-:Y:S01]  /*1ed0*/  FMUL R79, R66, 0.25 ;  /* 0x3e800000424f7820 */ /* 0x000fe20000400000 */
[----:B------:R-:W-:Y:S01]  /*1ee0*/  FSEL R55, R4, R7, P1 ;  /* 0x0000000704377208 */ /* 0x000fe20000800000 */
[C---:B------:R-:W-:Y:S01]  /*1ef0*/  FMUL R4, R11.reuse, 0.25 ;  /* 0x3e8000000b047820 */ /* 0x040fe20000400000 */
[----:B------:R-:W-:Y:S01]  /*1f00*/  FSETP.GEU.AND P0, PT, |R58|, 1.175494350822287508e-38, PT ;  /* 0x008000003a00780b */ /* 0x000fe20003f0e200 */
[----:B------:R-:W-:Y:S01]  /*1f10*/  @!P4 FMUL R80, R80, 16777216 ;  /* 0x4b8000005050c820 */ /* 0x000fe20000400000 */
[----:B------:R-:W-:Y:S01]  /*1f20*/  FSETP.GEU.AND P6, PT, |R11|, 1.175494350822287508e-38, PT ;  /* 0x008000000b00780b */ /* 0x000fe20003fce200 */
[----:B------:R-:W-:Y:S01]  /*1f30*/  @!P4 FMUL R55, R55, 16777216 ;  /* 0x4b8000003737c820 */ /* 0x000fe20000400000 */
[----:B------:R-:W-:Y:S01]  /*1f40*/  FSETP.GT.AND P4, PT, |R5|, 8.50705917302346158658e+37, PT ;  /* 0x7e8000000500780b */ /* 0x000fe20003f84200 */
[----:B-----5:R-:W-:Y:S01]  /*1f50*/  FADD R81, R44, R61 ;  /* 0x0000003d2c517221 */ /* 0x020fe20000000000 */
[----:B------:R-:W-:Y:S01]  /*1f60*/  FSEL R60, R4, R11, P5 ;  /* 0x0000000b043c7208 */ /* 0x000fe20002800000 */
[----:B------:R-:W-:Y:S01]  /*1f70*/  @P5 FMUL R95, R95, 0.25 ;  /* 0x3e8000005f5f5820 */ /* 0x000fe20000400000 */
[----:B------:R-:W-:Y:S01]  /*1f80*/  FSEL R52, R9, R50, P4 ;  /* 0x0000003209347208 */ /* 0x000fe20002000000 */
[----:B------:R-:W-:Y:S01]  /*1f90*/  FADD R9, R66, R66 ;  /* 0x0000004242097221 */ /* 0x000fe20000000000 */
[----:B------:R-:W-:Y:S01]  /*1fa0*/  FSEL R82, R56, R5, P4 ;  /* 0x0000000538527208 */ /* 0x000fe20002000000 */
[----:B------:R-:W-:Y:S01]  /*1fb0*/  FMUL R96, R77, 0.25 ;  /* 0x3e8000004d607820 */ /* 0x000fe20000400000 */
[----:B------:R-:W-:Y:S01]  /*1fc0*/  FSETP.GEU.AND P4, PT, |R51|, 1.175494350822287508e-38, PT ;  /* 0x008000003300780b */ /* 0x000fe20003f8e200 */
[----:B------:R-:W-:Y:S01]  /*1fd0*/  @!P0 FMUL R59, R59, 16777216 ;  /* 0x4b8000003b3b8820 */ /* 0x000fe20000400000 */
[----:B------:R-:W-:Y:S01]  /*1fe0*/  FSETP.GT.AND P5, PT, |R51|, 8.50705917302346158658e+37, PT ;  /* 0x7e8000003300780b */ /* 0x000fe20003fa4200 */
[----:B------:R-:W-:Y:S01]  /*1ff0*/  @!P0 FMUL R70, R70, 16777216 ;  /* 0x4b80000046468820 */ /* 0x000fe20000400000 */
[----:B------:R-:W-:Y:S01]  /*2000*/  FSETP.GEU.AND P0, PT, |R7|, 1.175494350822287508e-38, PT ;  /* 0x008000000700780b */ /* 0x000fe20003f0e200 */
[----:B------:R-:W-:Y:S01]  /*2010*/  @!P6 FMUL R60, R60, 16777216 ;  /* 0x4b8000003c3ce820 */ /* 0x000fe20000400000 */
[----:B------:R-:W-:Y:S01]  /*2020*/  FSEL R89, R64, R51, P5 ;  /* 0x0000003340597208 */ /* 0x000fe20002800000 */
[----:B0-----:R-:W-:Y:S01]  /*2030*/  FMUL R6, R9, 0.25 ;  /* 0x3e80000009067820 */ /* 0x001fe20000400000 */
[----:B------:R-:W-:Y:S01]  /*2040*/  FSEL R65, R4, R11, P5 ;  /* 0x0000000b04417208 */ /* 0x000fe20002800000 */
[----:B------:R0:W2:Y:S01]  /*2050*/  MUFU.RCP R88, R60 ;  /* 0x0000003c00587308 */ /* 0x0000a20000001000 */
[----:B------:R-:W-:Y:S01]  /*2060*/  FSETP.GT.AND P1, PT, |R77|, 8.50705917302346158658e+37, PT ;  /* 0x7e8000004d00780b */ /* 0x000fe20003f24200 */
[----:B------:R-:W-:Y:S01]  /*2070*/  @!P6 FMUL R95, R95, 16777216 ;  /* 0x4b8000005f5fe820 */ /* 0x000fe20000400000 */
[----:B------:R-:W-:Y:S01]  /*2080*/  FSETP.GEU.AND P6, PT, |R81|, 1.175494350822287508e-38, PT ;  /* 0x008000005100780b */ /* 0x000fe20003fce200 */
[----:B------:R-:W-:Y:S01]  /*2090*/  @!P4 FMUL R89, R89, 16777216 ;  /* 0x4b8000005959c820 */ /* 0x000fe20000400000 */
[----:B------:R-:W-:Y:S01]  /*20a0*/  @!P4 FMUL R65, R65, 16777216 ;  /* 0x4b8000004141c820 */ /* 0x000fe20000400000 */
[----:B------:R-:W-:Y:S01]  /*20b0*/  FSETP.GT.AND P4, PT, |R66|, 8.50705917302346158658e+37, PT ;  /* 0x7e8000004200780b */ /* 0x000fe20003f84200 */
[----:B------:R-:W-:Y:S01]  /*20c0*/  FMUL R4, R81, 0.25 ;  /* 0x3e80000051047820 */ /* 0x000fe20000400000 */
[----:B------:R-:W-:Y:S01]  /*20d0*/  @!P0 FMUL R78, R78, 16777216 ;  /* 0x4b8000004e4e8820 */ /* 0x000fe20000400000 */
[----:B0-----:R-:W-:Y:S01]  /*20e0*/  FADD R60, R77, R77 ;  /* 0x0000004d4d3c7221 */ /* 0x001fe20000000000 */
[----:B------:R-:W-:Y:S01]  /*20f0*/  FSEL R92, R79, R66, P4 ;  /* 0x000000424f5c7208 */ /* 0x000fe20002000000 */
[----:B------:R-:W-:Y:S01]  /*2100*/  @!P0 FMUL R62, R62, 16777216 ;  /* 0x4b8000003e3e8820 */ /* 0x000fe20000400000 */
[----:B------:R-:W-:Y:S01]  /*2110*/  FSEL R63, R64, R51, P4 ;  /* 0x00000033403f7208 */ /* 0x000fe20002000000 */
[----:B------:R-:W-:Y:S01]  /*2120*/  FMUL R101, R60, 0.25 ;  /* 0x3e8000003c657820 */ /* 0x000fe20000400000 */
[----:B------:R-:W-:Y:S01]  /*2130*/  FSETP.GEU.AND P4, PT, |R66|, 1.175494350822287508e-38, PT ;  /* 0x008000004200780b */ /* 0x000fe20003f8e200 */
[----:B------:R-:W-:Y:S01]  /*2140*/  @P1 FMUL R99, R99, 0.25 ;  /* 0x3e80000063631820 */ /* 0x000fe20000400000 */
[----:B------:R-:W-:Y:S01]  /*2150*/  FSETP.GEU.AND P0, PT, |R77|, 1.175494350822287508e-38, PT ;  /* 0x008000004d00780b */ /* 0x000fe20003f0e200 */
[----:B------:R0:W-:Y:S01]  /*2160*/  MUFU.RCP R93, R59 ;  /* 0x0000003b005d7308 */ /* 0x0001e20000001000 */
[----:B------:R-:W-:Y:S01]  /*2170*/  FSETP.GT.AND P5, PT, |R81|, 8.50705917302346158658e+37, PT ;  /* 0x7e8000005100780b */ /* 0x000fe20003fa4200 */
[----:B------:R-:W-:Y:S01]  /*2180*/  FADD R107, R54, R54 ;  /* 0x00000036366b7221 */ /* 0x000fe20000000000 */
[----:B------:R-:W-:Y:S01]  /*2190*/  FSEL R76, R96, R77, P1 ;  /* 0x0000004d604c7208 */ /* 0x000fe20000800000 */
[----:B-1----:R-:W-:Y:S01]  /*21a0*/  FMUL R67, R67, R72 ;  /* 0x0000004843437220 */ /* 0x002fe20000400000 */
[----:B------:R-:W-:Y:S01]  /*21b0*/  FSETP.GT.AND P1, PT, |R60|, 8.50705917302346158658e+37, PT ;  /* 0x7e8000003c00780b */ /* 0x000fe20003f24200 */
[----:B--2---:R-:W-:Y:S01]  /*21c0*/  FMUL R95, R88, R95 ;  /* 0x0000005f585f7220 */ /* 0x004fe20000400000 */
[----:B------:R-:W-:Y:S01]  /*21d0*/  FMUL R106, R107, 0.25 ;  /* 0x3e8000006b6a7820 */ /* 0x000fe20000400000 */
[----:B------:R1:W2:Y:S01]  /*21e0*/  MUFU.RCP R74, R10 ;  /* 0x0000000a004a7308 */ /* 0x0002a20000001000 */
[----:B0-----:R-:W-:Y:S01]  /*21f0*/  FSEL R59, R4, R81, P5 ;  /* 0x00000051043b7208 */ /* 0x001fe20002800000 */
[----:B------:R-:W-:Y:S01]  /*2200*/  @!P4 FMUL R92, R92, 16777216 ;  /* 0x4b8000005c5cc820 */ /* 0x000fe20000400000 */
[----:B------:R-:W-:Y:S01]  /*2210*/  @!P4 FMUL R63, R63, 16777216 ;  /* 0x4b8000003f3fc820 */ /* 0x000fe20000400000 */
[----:B------:R-:W-:Y:S01]  /*2220*/  FSETP.GT.AND P4, PT, |R9|, 8.50705917302346158658e+37, PT ;  /* 0x7e8000000900780b */ /* 0x000fe20003f84200 */
[----:B------:R-:W-:Y:S01]  /*2230*/  @!P0 FMUL R76, R76, 16777216 ;  /* 0x4b8000004c4c8820 */ /* 0x000fe20000400000 */
[----:B------:R-:W-:Y:S01]  /*2240*/  FSEL R97, R101, R60, P1 ;  /* 0x0000003c65617208 */ /* 0x000fe20000800000 */
[----:B------:R-:W-:Y:S01]  /*2250*/  @!P6 FMUL R59, R59, 16777216 ;  /* 0x4b8000003b3be820 */ /* 0x000fe20000400000 */
[----:B------:R-:W-:Y:S01]  /*2260*/  FSEL R94, R6, R9, P4 ;  /* 0x00000009065e7208 */ /* 0x000fe20002000000 */
[C---:B-1----:R-:W-:Y:S01]  /*2270*/  FADD R10, R60.reuse, R60 ;  /* 0x0000003c3c0a7221 */ /* 0x042fe20000000000 */
[----:B------:R-:W-:Y:S01]  /*2280*/  FSEL R64, R79, R66, P4 ;  /* 0x000000424f407208 */ /* 0x000fe20002000000 */
[----:B------:R-:W-:Y:S01]  /*2290*/  @!P0 FMUL R99, R99, 16777216 ;  /* 0x4b80000063638820 */ /* 0x000fe20000400000 */
[----:B------:R-:W-:Y:S01]  /*22a0*/  FSETP.GEU.AND P4, PT, |R60|, 1.175494350822287508e-38, PT ;  /* 0x008000003c00780b */ /* 0x000fe20003f8e200 */
[----:B------:R-:W-:Y:S01]  /*22b0*/  @P5 FMUL R61, R61, 0.25 ;  /* 0x3e8000003d3d5820 */ /* 0x000fe20000400000 */
[----:B------:R-:W-:Y:S01]  /*22c0*/  FSEL R103, R96, R77, P1 ;  /* 0x0000004d60677208 */ /* 0x000fe20000800000 */
[----:B------:R-:W0:Y:S01]  /*22d0*/  MUFU.RCP R98, R76 ;  /* 0x0000004c00627308 */ /* 0x000e220000001000 */
[----:B------:R-:W-:Y:S01]  /*22e0*/  FSETP.GEU.AND P0, PT, |R10|, 1.175494350822287508e-38, PT ;  /* 0x008000000a00780b */ /* 0x000fe20003f0e200 */
[----:B------:R-:W-:Y:S01]  /*22f0*/  @!P6 FMUL R61, R61, 16777216 ;  /* 0x4b8000003d3de820 */ /* 0x000fe20000400000 */
[----:B------:R-:W-:Y:S01]  /*2300*/  FSETP.GEU.AND P5, PT, |R5|, 1.175494350822287508e-38, PT ;  /* 0x008000000500780b */ /* 0x000fe20003fae200 */
[----:B--2---:R-:W-:Y:S01]  /*2310*/  FMUL R74, R74, R57 ;  /* 0x000000394a4a7220 */ /* 0x004fe20000400000 */
[----:B------:R-:W-:Y:S01]  /*2320*/  FSETP.GT.AND P1, PT, |R10|, 8.50705917302346158658e+37, PT ;  /* 0x7e8000000a00780b */ /* 0x000fe20003f24200 */
[----:B------:R-:W-:Y:S01]  /*2330*/  FMUL R93, R93, R70 ;  /* 0x000000465d5d7220 */ /* 0x000fe20000400000 */
[----:B------:R-:W-:Y:S01]  /*2340*/  FSETP.GEU.AND P6, PT, |R9|, 1.175494350822287508e-38, PT ;  /* 0x008000000900780b */ /* 0x000fe20003fce200 */
[----:B------:R1:W2:Y:S01]  /*2350*/  MUFU.RCP R104, R59 ;  /* 0x0000003b00687308 */ /* 0x0002a20000001000 */
[----:B------:R-:W-:Y:S01]  /*2360*/  FSEL R101, R101, R60, P1 ;  /* 0x0000003c65657208 */ /* 0x000fe20000800000 */
[----:B------:R-:W-:Y:S01]  /*2370*/  @!P4 FMUL R97, R97, 16777216 ;  /* 0x4b8000006161c820 */ /* 0x000fe20000400000 */
[----:B------:R-:W-:Y:S01]  /*2380*/  @!P4 FMUL R103, R103, 16777216 ;  /* 0x4b8000006767c820 */ /* 0x000fe20000400000 */
[----:B------:R-:W-:Y:S01]  /*2390*/  FSETP.GEU.AND P4, PT, |R54|, 1.175494350822287508e-38, PT ;  /* 0x008000003600780b */ /* 0x000fe20003f8e200 */
[----:B------:R-:W-:Y:S01]  /*23a0*/  SHFL.BFLY PT, R117, R86, 0x10, 0x1f ;  /* 0x0e001f0056757f89 */ /* 0x000fe200000e0000 */
[----:B------:R-:W-:-:S02]  /*23b0*/  @!P0 FMUL R101, R101, 16777216 ;  /* 0x4b80000065658820 */ /* 0x000fc40000400000 */
[----:B------:R-:W-:Y:S01]  /*23c0*/  MUFU.RCP R100, R97 ;  /* 0x0000006100647308 */ /* 0x000fe20000001000 */
[----:B-1----:R-:W-:Y:S01]  /*23d0*/  FMUL R59, R10, 0.25 ;  /* 0x3e8000000a3b7820 */ /* 0x002fe20000400000 */
[----:B------:R-:W-:Y:S01]  /*23e0*/  @!P5 FMUL R82, R82, 16777216 ;  /* 0x4b8000005252d820 */ /* 0x000fe20000400000 */
[----:B------:R-:W-:Y:S01]  /*23f0*/  @!P5 FMUL R52, R52, 16777216 ;  /* 0x4b8000003434d820 */ /* 0x000fe20000400000 */
[----:B------:R-:W-:Y:S01]  /*2400*/  @!P6 FMUL R94, R94, 16777216 ;  /* 0x4b8000005e5ee820 */ /* 0x000fe20000400000 */
[----:B------:R-:W-:Y:S01]  /*2410*/  @!P6 FMUL R64, R64, 16777216 ;  /* 0x4b8000004040e820 */ /* 0x000fe20000400000 */
[----:B------:R-:W-:Y:S01]  /*2420*/  FSETP.NEU.AND P6, PT, R71, RZ, PT ;  /* 0x000000ff4700720b */ /* 0x000fe20003fcd000 */
[----:B0-----:R-:W-:Y:S01]  /*2430*/  FMUL R99, R98, R99 ;  /* 0x0000006362637220 */ /* 0x001fe20000400000 */
[----:B------:R-:W-:Y:S01]  /*2440*/  MUFU.RCP R76, R69 ;  /* 0x00000045004c7308 */ /* 0x000fe20000001000 */
[----:B------:R-:W-:Y:S01]  /*2450*/  @!P4 FMUL R73, R73, 16777216 ;  /* 0x4b8000004949c820 */ /* 0x000fe20000400000 */
[----:B------:R-:W-:Y:S01]  /*2460*/  FSETP.GEU.AND P5, PT, |R107|, 1.175494350822287508e-38, PT ;  /* 0x008000006b00780b */ /* 0x000fe20003fae200 */
[----:B------:R-:W-:Y:S01]  /*2470*/  @!P4 FMUL R8, R8, 16777216 ;  /* 0x4b8000000808c820 */ /* 0x000fe20000400000 */
[----:B------:R-:W-:Y:S01]  /*2480*/  FSEL R88, R67, RZ, P6 ;  /* 0x000000ff43587208 */ /* 0x000fe20003000000 */
[----:B--2---:R-:W-:Y:S01]  /*2490*/  FMUL R96, R104, R61 ;  /* 0x0000003d68607220 */ /* 0x004fe20000400000 */
[----:B------:R-:W-:Y:S01]  /*24a0*/  FSETP.GT.AND P6, PT, |R107|, 8.50705917302346158658e+37, PT ;  /* 0x7e8000006b00780b */ /* 0x000fe20003fc4200 */
[----:B------:R-:W-:Y:S01]  /*24b0*/  BAR.SYNC.DEFER_BLOCKING 0x0 ;  /* 0x0000000000007b1d */ /* 0x000fe20000010000 */
[----:B------:R-:W-:-:S02]  /*24c0*/  LOP3.LUT P4, RZ, R0, 0x1f, RZ, 0xc0, !PT ;  /* 0x0000001f00ff7812 */ /* 0x000fc4000788c0ff */
[----:B------:R-:W-:Y:S02]  /*24d0*/  FSEL R106, R106, R107, P6 ;  /* 0x0000006b6a6a7208 */ /* 0x000fe40003000000 */
[----:B------:R-:W-:Y:S01]  /*24e0*/  FSEL R91, R91, R54, P6 ;  /* 0x000000365b5b7208 */ /* 0x000fe20003000000 */
[----:B------:R0:W1:Y:S01]  /*24f0*/  MUFU.RCP R79, R78 ;  /* 0x0000004e004f7308 */ /* 0x0000620000001000 */
[----:B------:R-:W-:Y:S01]  /*2500*/  FSETP.NEU.AND P6, PT, R11, RZ, PT ;  /* 0x000000ff0b00720b */ /* 0x000fe20003fcd000 */
[----:B------:R-:W-:Y:S01]  /*2510*/  @!P5 FMUL R106, R106, 16777216 ;  /* 0x4b8000006a6ad820 */ /* 0x000fe20000400000 */
[----:B------:R-:W2:Y:S01]  /*2520*/  SHFL.BFLY PT, R104, R85, 0x10, 0x1f ;  /* 0x0e001f0055687f89 */ /* 0x000ea200000e0000 */
[----:B------:R-:W-:Y:S01]  /*2530*/  @!P5 FMUL R91, R91, 16777216 ;  /* 0x4b8000005b5bd820 */ /* 0x000fe20000400000 */
[----:B------:R-:W-:Y:S02]  /*2540*/  FSETP.NEU.AND P5, PT, R7, RZ, PT ;  /* 0x000000ff0700720b */ /* 0x000fe40003fad000 */
[----:B------:R-:W-:Y:S01]  /*2550*/  FSEL R95, R95, RZ, P6 ;  /* 0x000000ff5f5f7208 */ /* 0x000fe20003000000 */
[----:B------:R-:W3:Y:S01]  /*2560*/  MUFU.RCP R90, R89 ;  /* 0x00000059005a7308 */ /* 0x000ee20000001000 */
[----:B0-----:R-:W-:-:S02]  /*2570*/  FSEL R78, R59, R10, P1 ;  /* 0x0000000a3b4e7208 */ /* 0x001fc40000800000 */
[----:B------:R-:W-:Y:S02]  /*2580*/  FSETP.NEU.AND P1, PT, R75, RZ, PT ;  /* 0x000000ff4b00720b */ /* 0x000fe40003f2d000 */
[----:B------:R-:W-:Y:S01]  /*2590*/  FSETP.NEU.AND P6, PT, R66, RZ, PT ;  /* 0x000000ff4200720b */ /* 0x000fe20003fcd000 */
[----:B------:R-:W-:Y:S01]  /*25a0*/  @!P0 FMUL R78, R78, 16777216 ;  /* 0x4b8000004e4e8820 */ /* 0x000fe20000400000 */
[----:B------:R-:W-:Y:S01]  /*25b0*/  FSETP.NEU.AND P0, PT, R58, RZ, PT ;  /* 0x000000ff3a00720b */ /* 0x000fe20003f0d000 */
[----:B------:R0:W4:Y:S01]  /*25c0*/  MUFU.RCP R69, R73 ;  /* 0x0000004900457308 */ /* 0x0001220000001000 */
[----:B-1----:R-:W-:Y:S02]  /*25d0*/  FMUL R79, R79, R62 ;  /* 0x0000003e4f4f7220 */ /* 0x002fe40000400000 */
[----:B------:R-:W-:-:S03]  /*25e0*/  FSEL R93, R93, RZ, P0 ;  /* 0x000000ff5d5d7208 */ /* 0x000fc60000000000 */
[----:B------:R-:W-:Y:S02]  /*25f0*/  FSEL R79, R79, RZ, P5 ;  /* 0x000000ff4f4f7208 */ /* 0x000fe40002800000 */
[----:B------:R1:W5:Y:S01]  /*2600*/  MUFU.RCP R102, R78 ;  /* 0x0000004e00667308 */ /* 0x0003620000001000 */
[----:B0-----:R-:W-:Y:S01]  /*2610*/  FMUL R73, R76, R53 ;  /* 0x000000354c497220 */ /* 0x001fe20000400000 */
[----:B---3--:R-:W-:Y:S01]  /*2620*/  FMUL R90, R90, R65 ;  /* 0x000000415a5a7220 */ /* 0x008fe20000400000 */
[----:B------:R-:W-:Y:S01]  /*2630*/  FSETP.NEU.AND P5, PT, R50, RZ, PT ;  /* 0x000000ff3200720b */ /* 0x000fe20003fad000 */
[----:B--2---:R-:W-:-:S04]  /*2640*/  FADD R104, R85, R104 ;  /* 0x0000006855687221 */ /* 0x004fc80000000000 */
[----:B------:R0:W2:Y:S01]  /*2650*/  MUFU.RCP R89, R82 ;  /* 0x0000005200597308 */ /* 0x0000a20000001000 */
[----:B-1----:R-:W-:Y:S01]  /*2660*/  FMUL R78, R100, R103 ;  /* 0x00000067644e7220 */ /* 0x002fe20000400000 */
[----:B------:R-:W-:Y:S01]  /*2670*/  FADD R103, R5, R5 ;  /* 0x0000000505677221 */ /* 0x000fe20000000000 */
[----:B----4-:R-:W-:Y:S01]  /*2680*/  FMUL R65, R69, R8 ;  /* 0x0000000845417220 */ /* 0x010fe20000400000 */
[----:B------:R-:W1:Y:S02]  /*2690*/  SHFL.BFLY PT, R100, R49, 0x10, 0x1f ;  /* 0x0e001f0031647f89 */ /* 0x000e6400000e0000 */
[C---:B------:R-:W-:Y:S01]  /*26a0*/  FMUL R76, R103.reuse, 0.25 ;  /* 0x3e800000674c7820 */ /* 0x040fe20000400000 */
[----:B------:R-:W-:Y:S01]  /*26b0*/  FSETP.GT.AND P0, PT, |R103|, 8.50705917302346158658e+37, PT ;  /* 0x7e8000006700780b */ /* 0x000fe20003f04200 */
[----:B------:R-:W3:Y:S01]  /*26c0*/  MUFU.RCP R80, R80 ;  /* 0x0000005000507308 */ /* 0x000ee20000001000 */
[----:B0-----:R-:W-:Y:S01]  /*26d0*/  FSEL R82, R74, RZ, P1 ;  /* 0x000000ff4a527208 */ /* 0x001fe20000800000 */
[----:B-----5:R-:W-:Y:S01]  /*26e0*/  FMUL R102, R102, R101 ;  /* 0x0000006566667220 */ /* 0x020fe20000400000 */
[----:B------:R-:W-:Y:S01]  /*26f0*/  FSETP.NEU.AND P1, PT, R68, RZ, PT ;  /* 0x000000ff4400720b */ /* 0x000fe20003f2d000 */
[----:B------:R-:W-:Y:S01]  /*2700*/  FADD R101, R9, R9 ;  /* 0x0000000909657221 */ /* 0x000fe20000000000 */
[----:B------:R-:W-:Y:S01]  /*2710*/  FSEL R76, R76, R103, P0 ;  /* 0x000000674c4c7208 */ /* 0x000fe20000000000 */
[----:B------:R-:W-:Y:S01]  /*2720*/  FADD R74, R81, R81 ;  /* 0x00000051514a7221 */ /* 0x000fe20000000000 */
[----:B------:R-:W-:Y:S01]  /*2730*/  FSEL R73, R73, RZ, P1 ;  /* 0x000000ff49497208 */ /* 0x000fe20000800000 */
[----:B------:R-:W0:Y:S01]  /*2740*/  MUFU.RCP R92, R92 ;  /* 0x0000005c005c7308 */ /* 0x000e220000001000 */
[----:B------:R-:W-:Y:S01]  /*2750*/  FSETP.GEU.AND P1, PT, |R103|, 1.175494350822287508e-38, PT ;  /* 0x008000006700780b */ /* 0x000fe20003f2e200 */
[----:B------:R-:W-:Y:S01]  /*2760*/  FMUL R8, R101, 0.25 ;  /* 0x3e80000065087820 */ /* 0x000fe20000400000 */
[----:B------:R-:W-:Y:S01]  /*2770*/  FSEL R56, R56, R5, P0 ;  /* 0x0000000538387208 */ /* 0x000fe20000000000 */
[----:B--2---:R-:W-:Y:S01]  /*2780*/  FMUL R89, R89, R52 ;  /* 0x0000003459597220 */ /* 0x004fe20000400000 */
[----:B------:R-:W-:Y:S01]  /*2790*/  FSETP.NEU.AND P0, PT, R51, RZ, PT ;  /* 0x000000ff3300720b */ /* 0x000fe20003f0d000 */
[----:B---3--:R-:W-:-:S02]  /*27a0*/  FMUL R61, R80, R55 ;  /* 0x00000037503d7220 */ /* 0x008fc40000400000 */
[----:B------:R-:W2:Y:S01]  /*27b0*/  MUFU.RCP R97, R94 ;  /* 0x0000005e00617308 */ /* 0x000ea20000001000 */
[----:B------:R-:W-:Y:S01]  /*27c0*/  FADD R80, R18, R105 ;  /* 0x0000006912507221 */ /* 0x000fe20000000000 */
[----:B-1----:R-:W-:Y:S01]  /*27d0*/  FADD R100, -R49, R100 ;  /* 0x0000006431647221 */ /* 0x002fe20000000100 */
[----:B------:R-:W-:-:S03]  /*27e0*/  FSEL R61, R61, RZ, P5 ;  /* 0x000000ff3d3d7208 */ /* 0x000fc60002800000 */
[----:B------:R-:W-:Y:S01]  /*27f0*/  @!P1 FMUL R76, R76, 16777216 ;  /* 0x4b8000004c4c9820 */ /* 0x000fe20000400000 */
[----:B------:R-:W-:Y:S01]  /*2800*/  @!P1 FMUL R56, R56, 16777216 ;  /* 0x4b80000038389820 */ /* 0x000fe20000400000 */
[C---:B------:R-:W-:Y:S01]  /*2810*/  FSETP.GT.AND P1, PT, |R101|.reuse, 8.50705917302346158658e+37, PT ;  /* 0x7e8000006500780b */ /* 0x040fe20003f24200 */
[----:B0-----:R-:W-:Y:S01]  /*2820*/  FMUL R70, R92, R63 ;  /* 0x0000003f5c467220 */ /* 0x001fe20000400000 */
[----:B------:R-:W-:Y:S01]  /*2830*/  FSEL R63, R90, RZ, P0 ;  /* 0x000000ff5a3f7208 */ /* 0x000fe20000000000 */
[----:B------:R-:W0:Y:S01]  /*2840*/  SHFL.BFLY PT, R92, R87, 0x10, 0x1f ;  /* 0x0e001f00575c7f89 */ /* 0x000e2200000e0000 */
[----:B------:R-:W-:Y:S01]  /*2850*/  FSEL R57, R8, R101, P1 ;  /* 0x0000006508397208 */ /* 0x000fe20000800000 */
[----:B------:R-:W-:Y:S01]  /*2860*/  FADD R8, R10, R10 ;  /* 0x0000000a0a087221 */ /* 0x000fe20000000000 */
[----:B------:R-:W-:Y:S01]  /*2870*/  FSETP.GEU.AND P5, PT, |R101|, 1.175494350822287508e-38, PT ;  /* 0x008000006500780b */ /* 0x000fe20003fae200 */
[----:B------:R-:W-:Y:S01]  /*2880*/  FMUL R111, R80, 0.25 ;  /* 0x3e800000506f7820 */ /* 0x000fe20000400000 */
[----:B------:R-:W-:Y:S01]  /*2890*/  FSETP.NEU.AND P0, PT, R77, RZ, PT ;  /* 0x000000ff4d00720b */ /* 0x000fe20003f0d000 */
[----:B------:R-:W-:Y:S01]  /*28a0*/  FMUL R67, R8, 0.25 ;  /* 0x3e80000008437820 */ /* 0x000fe20000400000 */
[----:B------:R-:W-:Y:S01]  /*28b0*/  FSEL R70, R70, RZ, P6 ;  /* 0x000000ff46467208 */ /* 0x000fe20003000000 */
[----:B------:R-:W-:Y:S01]  /*28c0*/  FADD R55, R8, R8 ;  /* 0x0000000808377221 */ /* 0x000fe20000000000 */
[----:B------:R-:W-:Y:S01]  /*28d0*/  FSETP.NEU.AND P6, PT, R60, RZ, PT ;  /* 0x000000ff3c00720b */ /* 0x000fe20003fcd000 */
[----:B--2---:R-:W-:Y:S01]  /*28e0*/  FMUL R97, R97, R64 ;  /* 0x0000004061617220 */ /* 0x004fe20000400000 */
[----:B------:R-:W-:Y:S01]  /*28f0*/  FSEL R99, R99, RZ, P0 ;  /* 0x000000ff63637208 */ /* 0x000fe20000000000 */
[----:B------:R-:W-:Y:S01]  /*2900*/  FMUL R62, R55, 0.25 ;  /* 0x3e800000373e7820 */ /* 0x000fe20000400000 */
[----:B------:R-:W-:Y:S01]  /*2910*/  FSETP.GEU.AND P0, PT, |R8|, 1.175494350822287508e-38, PT ;  /* 0x008000000800780b */ /* 0x000fe20003f0e200 */
[----:B------:R-:W-:Y:S01]  /*2920*/  FADD R72, R80, R80 ;  /* 0x0000005050487221 */ /* 0x000fe20000000000 */
[----:B------:R-:W-:Y:S01]  /*2930*/  FSEL R53, R6, R9, P1 ;  /* 0x0000000906357208 */ /* 0x000fe20000800000 */
[----:B------:R-:W-:Y:S01]  /*2940*/  @!P5 FMUL R57, R57, 16777216 ;  /* 0x4b8000003939d820 */ /* 0x000fe20000400000 */
[----:B------:R-:W-:Y:S01]  /*2950*/  FSEL R78, R78, RZ, P6 ;  /* 0x000000ff4e4e7208 */ /* 0x000fe20003000000 */
[----:B------:R-:W-:Y:S01]  /*2960*/  FFMA R49, R100, R88, R49 ;  /* 0x0000005864317223 */ /* 0x000fe20000000031 */
[----:B------:R-:W-:Y:S01]  /*2970*/  FSETP.GT.AND P6, PT, |R8|, 8.50705917302346158658e+37, PT ;  /* 0x7e8000000800780b */ /* 0x000fe20003fc4200 */
[----:B------:R-:W-:Y:S01]  /*2980*/  @!P5 FMUL R53, R53, 16777216 ;  /* 0x4b8000003535d820 */ /* 0x000fe20000400000 */
[----:B------:R-:W-:Y:S01]  /*2990*/  FSETP.NEU.AND P1, PT, R10, RZ, PT ;  /* 0x000000ff0a00720b */ /* 0x000fe20003f2d000 */
[----:B------:R-:W-:Y:S01]  /*29a0*/  MUFU.RCP R118, R106 ;  /* 0x0000006a00767308 */ /* 0x000fe20000001000 */
[----:B------:R-:W-:-:S02]  /*29b0*/  FSEL R115, R67, R8, P6 ;  /* 0x0000000843737208 */ /* 0x000fc40003000000 */
[----:B------:R-:W-:Y:S02]  /*29c0*/  FSEL R94, R59, R10, P6 ;  /* 0x0000000a3b5e7208 */ /* 0x000fe40003000000 */
[----:B------:R-:W-:Y:S01]  /*29d0*/  FSETP.NEU.AND P5, PT, R54, RZ, PT ;  /* 0x000000ff3600720b */ /* 0x000fe20003fad000 */
[----:B------:R-:W-:Y:S01]  /*29e0*/  @!P0 FMUL R115, R115, 16777216 ;  /* 0x4b80000073738820 */ /* 0x000fe20000400000 */
[----:B------:R-:W-:Y:S01]  /*29f0*/  FSEL R69, R102, RZ, P1 ;  /* 0x000000ff66457208 */ /* 0x000fe20000800000 */
[----:B------:R-:W-:Y:S01]  /*2a00*/  @!P0 FMUL R94, R94, 16777216 ;  /* 0x4b8000005e5e8820 */ /* 0x000fe20000400000 */
[----:B------:R-:W-:Y:S01]  /*2a10*/  FSETP.NEU.AND P1, PT, R5, RZ, PT ;  /* 0x000000ff0500720b */ /* 0x000fe20003f2d000 */
[----:B------:R-:W-:Y:S01]  /*2a20*/  FADD R102, R84, R119 ;  /* 0x0000007754667221 */ /* 0x000fe20000000000 */
[----:B------:R-:W-:Y:S01]  /*2a30*/  FSEL R65, R65, RZ, P5 ;  /* 0x000000ff41417208 */ /* 0x000fe20002800000 */
[----:B------:R-:W1:Y:S01]  /*2a40*/  MUFU.RCP R115, R115 ;  /* 0x0000007300737308 */ /* 0x000e620000001000 */
[----:B------:R-:W-:Y:S01]  /*2a50*/  FSETP.GEU.AND P5, PT, |R55|, 1.175494350822287508e-38, PT ;  /* 0x008000003700780b */ /* 0x000fe20003fae200 */
[----:B------:R-:W-:Y:S01]  /*2a60*/  FMUL R84, R100, R100 ;  /* 0x0000006464547220 */ /* 0x000fe20000400000 */
[----:B------:R-:W-:Y:S01]  /*2a70*/  FSETP.NEU.AND P0, PT, R9, RZ, PT ;  /* 0x000000ff0900720b */ /* 0x000fe20003f0d000 */
[----:B------:R-:W-:Y:S01]  /*2a80*/  SHFL.BFLY PT, R100, R19, 0x10, 0x1f ;  /* 0x0e001f0013647f89 */ /* 0x000fe200000e0000 */
[----:B------:R-:W-:Y:S01]  /*2a90*/  FSEL R64, R89, RZ, P1 ;  /* 0x000000ff59407208 */ /* 0x000fe20000800000 */
[----:B------:R-:W-:Y:S01]  /*2aa0*/  FMUL R89, R74, 0.25 ;  /* 0x3e8000004a597820 */ /* 0x000fe20000400000 */
[----:B------:R-:W-:-:S02]  /*2ab0*/  FSETP.NEU.AND P1, PT, R81, RZ, PT ;  /* 0x000000ff5100720b */ /* 0x000fc40003f2d000 */
[----:B------:R-:W-:Y:S02]  /*2ac0*/  FSETP.GT.AND P6, PT, |R55|, 8.50705917302346158658e+37, PT ;  /* 0x7e8000003700780b */ /* 0x000fe40003fc4200 */
[----:B------:R-:W-:Y:S01]  /*2ad0*/  FSEL R6, R97, RZ, P0 ;  /* 0x000000ff61067208 */ /* 0x000fe20000000000 */
[----:B------:R-:W-:Y:S01]  /*2ae0*/  FMUL R97, R72, 0.25 ;  /* 0x3e80000048617820 */ /* 0x000fe20000400000 */
[----:B------:R-:W-:Y:S02]  /*2af0*/  FSETP.GEU.AND P0, PT, |R74|, 1.175494350822287508e-38, PT ;  /* 0x008000004a00780b */ /* 0x000fe40003f0e200 */
[----:B------:R-:W-:Y:S01]  /*2b00*/  FSEL R62, R62, R55, P6 ;  /* 0x000000373e3e7208 */ /* 0x000fe20003000000 */
[----:B-1----:R-:W-:Y:S01]  /*2b10*/  FMUL R85, R115, R94 ;  /* 0x0000005e73557220 */ /* 0x002fe20000400000 */
[----:B------:R-:W-:Y:S01]  /*2b20*/  FSEL R52, R67, R8, P6 ;  /* 0x0000000843347208 */ /* 0x000fe20003000000 */
[----:B------:R-:W-:Y:S01]  /*2b30*/  FADD R67, R74, R74 ;  /* 0x0000004a4a437221 */ /* 0x000fe20000000000 */
[----:B------:R-:W-:Y:S01]  /*2b40*/  FSEL R96, R96, RZ, P1 ;  /* 0x000000ff60607208 */ /* 0x000fe20000800000 */
[----:B------:R-:W-:Y:S01]  /*2b50*/  @!P5 FMUL R62, R62, 16777216 ;  /* 0x4b8000003e3ed820 */ /* 0x000fe20000400000 */
[----:B------:R-:W-:Y:S01]  /*2b60*/  FSETP.GT.AND P1, PT, |R74|, 8.50705917302346158658e+37, PT ;  /* 0x7e8000004a00780b */ /* 0x000fe20003f24200 */
[----:B------:R-:W-:Y:S01]  /*2b70*/  @!P5 FMUL R52, R52, 16777216 ;  /* 0x4b8000003434d820 */ /* 0x000fe20000400000 */
[----:B------:R-:W-:Y:S01]  /*2b80*/  FSETP.GT.AND P5, PT, |R80|, 8.50705917302346158658e+37, PT ;  /* 0x7e8000005000780b */ /* 0x000fe20003fa4200 */
[----:B------:R-:W-:Y:S01]  /*2b90*/  FMUL R98, R67, 0.25 ;  /* 0x3e80000043627820 */ /* 0x000fe20000400000 */
[----:B------:R-:W-:Y:S01]  /*2ba0*/  FSEL R113, R89, R74, P1 ;  /* 0x0000004a59717208 */ /* 0x000fe20000800000 */
[----:B------:R-:W-:Y:S01]  /*2bb0*/  FADD R59, R67, R67 ;  /* 0x00000043433b7221 */ /* 0x000fe20000000000 */
[----:B------:R-:W-:-:S02]  /*2bc0*/  FSEL R110, R4, R81, P1 ;  /* 0x00000051046e7208 */ /* 0x000fc40000800000 */
[----:B------:R-:W-:Y:S01]  /*2bd0*/  FSETP.GEU.AND P1, PT, |R67|, 1.175494350822287508e-38, PT ;  /* 0x008000004300780b */ /* 0x000fe20003f2e200 */
[----:B------:R-:W-:Y:S01]  /*2be0*/  @!P0 FMUL R113, R113, 16777216 ;  /* 0x4b80000071718820 */ /* 0x000fe20000400000 */
[----:B------:R-:W-:Y:S01]  /*2bf0*/  FSETP.GEU.AND P6, PT, |R80|, 1.175494350822287508e-38, PT ;  /* 0x008000005000780b */ /* 0x000fe20003fce200 */
[----:B------:R-:W-:Y:S01]  /*2c00*/  @!P0 FMUL R110, R110, 16777216 ;  /* 0x4b8000006e6e8820 */ /* 0x000fe20000400000 */
[----:B------:R-:W-:Y:S01]  /*2c10*/  FSETP.GT.AND P0, PT, |R67|, 8.50705917302346158658e+37, PT ;  /* 0x7e8000004300780b */ /* 0x000fe20003f04200 */
[----:B------:R-:W-:Y:S01]  /*2c20*/  FMUL R90, R59, 0.25 ;  /* 0x3e8000003b5a7820 */ /* 0x000fe20000400000 */
[----:B------:R-:W-:Y:S01]  /*2c30*/  FSEL R114, R111, R80, P5 ;  /* 0x000000506f727208 */ /* 0x000fe20002800000 */
[----:B------:R-:W-:Y:S01]  /*2c40*/  @P5 FMUL R105, R105, 0.25 ;  /* 0x3e80000069695820 */ /* 0x000fe20000400000 */
[----:B------:R-:W-:Y:S01]  /*2c50*/  FSEL R116, R98, R67, P0 ;  /* 0x0000004362747208 */ /* 0x000fe20000000000 */
[----:B------:R-:W1:Y:S01]  /*2c60*/  MUFU.RCP R113, R113 ;  /* 0x0000007100717308 */ /* 0x000e620000001000 */
[----:B------:R-:W-:Y:S01]  /*2c70*/  FSEL R108, R89, R74, P0 ;  /* 0x0000004a596c7208 */ /* 0x000fe20000000000 */
[----:B0-----:R-:W-:Y:S01]  /*2c80*/  FADD R89, R87, R92 ;  /* 0x0000005c57597221 */ /* 0x001fe20000000000 */
[----:B------:R-:W-:Y:S01]  /*2c90*/  FSETP.GT.AND P0, PT, |R59|, 8.50705917302346158658e+37, PT ;  /* 0x7e8000003b00780b */ /* 0x000fe20003f04200 */
[----:B------:R-:W-:Y:S01]  /*2ca0*/  @!P1 FMUL R116, R116, 16777216 ;  /* 0x4b80000074749820 */ /* 0x000fe20000400000 */
[----:B------:R-:W-:Y:S01]  /*2cb0*/  SHF.R.U32.HI R4, RZ, 0x3, R0 ;  /* 0x00000003ff047819 */ /* 0x000fe20000011600 */
[----:B------:R-:W-:Y:S01]  /*2cc0*/  @!P1 FMUL R108, R108, 16777216 ;  /* 0x4b8000006c6c9820 */ /* 0x000fe20000400000 */
[----:B------:R-:W-:Y:S01]  /*2cd0*/  FSETP.GEU.AND P1, PT, |R72|, 1.175494350822287508e-38, PT ;  /* 0x008000004800780b */ /* 0x000fe20003f2e200 */
[----:B------:R-:W-:Y:S01]  /*2ce0*/  @!P6 FMUL R114, R114, 16777216 ;  /* 0x4b8000007272e820 */ /* 0x000fe20000400000 */
[----:B------:R-:W-:Y:S01]  /*2cf0*/  @!P6 FMUL R105, R105, 16777216 ;  /* 0x4b8000006969e820 */ /* 0x000fe20000400000 */
[----:B------:R-:W-:Y:S01]  /*2d00*/  FSEL R112, R90, R59, P0 ;  /* 0x0000003b5a707208 */ /* 0x000fe20000000000 */
[----:B------:R-:W-:Y:S01]  /*2d10*/  FADD R92, R86, R117 ;  /* 0x00000075565c7221 */ /* 0x000fe20000000000 */
[----:B------:R-:W-:Y:S01]  /*2d20*/  FSEL R98, R98, R67, P0 ;  /* 0x0000004362627208 */ /* 0x000fe20000000000 */
[----:B------:R-:W0:Y:S01]  /*2d30*/  MUFU.RCP R117, R116 ;  /* 0x0000007400757308 */ /* 0x000e220000001000 */
[----:B------:R-:W-:-:S02]  /*2d40*/  FSETP.GEU.AND P6, PT, |R59|, 1.175494350822287508e-38, PT ;  /* 0x008000003b00780b */ /* 0x000fc40003fce200 */
[----:B------:R-:W-:Y:S01]  /*2d50*/  FSETP.GT.AND P0, PT, |R72|, 8.50705917302346158658e+37, PT ;  /* 0x7e8000004800780b */ /* 0x000fe20003f04200 */
[----:B-1----:R-:W-:Y:S01]  /*2d60*/  FMUL R87, R113, R110 ;  /* 0x0000006e71577220 */ /* 0x002fe20000400000 */
[----:B------:R-:W-:Y:S01]  /*2d70*/  LOP3.LUT R4, R4, 0x3c, RZ, 0xc0, !PT ;  /* 0x0000003c04047812 */ /* 0x000fe200078ec0ff */
[----:B------:R-:W1:Y:S01]  /*2d80*/  SHFL.BFLY PT, R113, R48, 0x10, 0x1f ;  /* 0x0e001f0030717f89 */ /* 0x000e6200000e0000 */
[----:B------:R-:W-:Y:S01]  /*2d90*/  FSEL R109, R97, R72, P0 ;  /* 0x00000048616d7208 */ /* 0x000fe20000000000 */
[----:B------:R-:W2:Y:S01]  /*2da0*/  MUFU.RCP R114, R114 ;  /* 0x0000007200727308 */ /* 0x000ea20000001000 */
[----:B------:R-:W-:Y:S01]  /*2db0*/  FSETP.NEU.AND P5, PT, R107, RZ, PT ;  /* 0x000000ff6b00720b */ /* 0x000fe20003fad000 */
[----:B------:R3:W-:Y:S02]  /*2dc0*/  @!P4 STS [R4+0x400], R107 ;  /* 0x0004006b0400c388 */ /* 0x0007e40000000800 */
[----:B------:R-:W-:Y:S02]  /*2dd0*/  @!P1 FMUL R109, R109, 16777216 ;  /* 0x4b8000006d6d9820 */ /* 0x000fe40000400000 */
[----:B------:R-:W-:Y:S01]  /*2de0*/  @!P6 FMUL R112, R112, 16777216 ;  /* 0x4b8000007070e820 */ /* 0x000fe20000400000 */
[----:B------:R-:W-:Y:S01]  /*2df0*/  @!P6 FMUL R98, R98, 16777216 ;  /* 0x4b8000006262e820 */ /* 0x000fe20000400000 */
[----:B0-----:R-:W-:Y:S01]  /*2e00*/  FMUL R86, R117, R108 ;  /* 0x0000006c75567220 */ /* 0x001fe20000400000 */
[----:B------:R-:W-:Y:S01]  /*2e10*/  FSETP.NEU.AND P6, PT, R74, RZ, PT ;  /* 0x000000ff4a00720b */ /* 0x000fe20003fcd000 */
[----:B------:R-:W0:Y:S01]  /*2e20*/  MUFU.RCP R109, R109 ;  /* 0x0000006d006d7308 */ /* 0x000e220000001000 */
[----:B------:R-:W-:Y:S01]  /*2e30*/  @!P4 STS [R4+0x440], R103 ;  /* 0x000440670400c388 */ /* 0x000fe20000000800 */
[----:B---3--:R-:W-:Y:S01]  /*2e40*/  FMUL R107, R83, R84 ;  /* 0x00000054536b7220 */ /* 0x008fe20000400000 */
[----:B------:R-:W-:Y:S01]  /*2e50*/  FSEL R84, R111, R80, P0 ;  /* 0x000000506f547208 */ /* 0x000fe20000000000 */
[----:B------:R-:W-:Y:S01]  /*2e60*/  FADD R83, R72, R72 ;  /* 0x0000004848537221 */ /* 0x000fe20000000000 */
[----:B------:R-:W-:Y:S01]  /*2e70*/  FSEL R87, R87, RZ, P6 ;  /* 0x000000ff57577208 */ /* 0x000fe20003000000 */
[----:B--2---:R-:W-:Y:S01]  /*2e80*/  FMUL R105, R114, R105 ;  /* 0x0000006972697220 */ /* 0x004fe20000400000 */
[----:B------:R-:W-:Y:S01]  /*2e90*/  FSETP.NEU.AND P6, PT, R59, RZ, PT ;  /* 0x000000ff3b00720b */ /* 0x000fe20003fcd000 */
[----:B------:R2:W3:Y:S01]  /*2ea0*/  MUFU.RCP R111, R112 ;  /* 0x00000070006f7308 */ /* 0x0004e20000001000 */
[----:B------:R-:W-:Y:S01]  /*2eb0*/  @!P1 FMUL R84, R84, 16777216 ;  /* 0x4b80000054549820 */ /* 0x000fe20000400000 */
[----:B------:R-:W-:Y:S01]  /*2ec0*/  FSETP.NEU.AND P1, PT, R8, RZ, PT ;  /* 0x000000ff0800720b */ /* 0x000fe20003f2d000 */
[----:B------:R-:W4:Y:S01]  /*2ed0*/  SHFL.BFLY PT, R114, R25, 0x10, 0x1f ;  /* 0x0e001f0019727f89 */ /* 0x000f2200000e0000 */
[----:B------:R-:W-:Y:S01]  /*2ee0*/  FSETP.NEU.AND P0, PT, R103, RZ, PT ;  /* 0x000000ff6700720b */ /* 0x000fe20003f0d000 */
[----:B------:R-:W-:Y:S01]  /*2ef0*/  FFMA R88, R88, R107, R89 ;  /* 0x0000006b58587223 */ /* 0x000fe20000000059 */
[----:B------:R-:W-:Y:S01]  /*2f00*/  FSEL R85, R85, RZ, P1 ;  /* 0x000000ff55557208 */ /* 0x000fe20000800000 */
[----:B------:R-:W5:Y:S01]  /*2f10*/  SHFL.BFLY PT, R103, R46, 0x10, 0x1f ;  /* 0x0e001f002e677f89 */ /* 0x000f6200000e0000 */
[----:B------:R-:W-:Y:S01]  /*2f20*/  FSETP.NEU.AND P1, PT, R67, RZ, PT ;  /* 0x000000ff4300720b */ /* 0x000fe20003f2d000 */
[----:B0-----:R-:W-:Y:S01]  /*2f30*/  FMUL R94, R109, R84 ;  /* 0x000000546d5e7220 */ /* 0x001fe20000400000 */
[C---:B--2---:R-:W-:Y:S01]  /*2f40*/  FMUL R112, R83.reuse, 0.25 ;  /* 0x3e80000053707820 */ /* 0x044fe20000400000 */
[----:B------:R-:W0:Y:S01]  /*2f50*/  SHFL.BFLY PT, R109, R38, 0x10, 0x1f ;  /* 0x0e001f00266d7f89 */ /* 0x000e2200000e0000 */
[----:B------:R-:W-:Y:S01]  /*2f60*/  FSEL R86, R86, RZ, P1 ;  /* 0x000000ff56567208 */ /* 0x000fe20000800000 */
[C---:B------:R-:W-:Y:S01]  /*2f70*/  FADD R89, R83.reuse, R83 ;  /* 0x0000005353597221 */ /* 0x040fe20000000000 */
[----:B------:R-:W-:Y:S01]  /*2f80*/  FSETP.GEU.AND P1, PT, |R83|, 1.175494350822287508e-38, PT ;  /* 0x008000005300780b */ /* 0x000fe20003f2e200 */
[----:B-1----:R-:W-:Y:S01]  /*2f90*/  FADD R113, -R48, R113 ;  /* 0x0000007130717221 */ /* 0x002fe20000000100 */
[----:B---3--:R-:W-:Y:S01]  /*2fa0*/  FMUL R84, R111, R98 ;  /* 0x000000626f547220 */ /* 0x008fe20000400000 */
[----:B------:R-:W-:Y:S01]  /*2fb0*/  FMUL R98, R89, 0.25 ;  /* 0x3e80000059627820 */ /* 0x000fe20000400000 */
[----:B------:R-:W1:Y:S01]  /*2fc0*/  SHFL.BFLY PT, R111, R24, 0x10, 0x1f ;  /* 0x0e001f00186f7f89 */ /* 0x000e6200000e0000 */
[C---:B------:R-:W-:Y:S01]  /*2fd0*/  FMUL R108, R113.reuse, R113 ;  /* 0x00000071716c7220 */ /* 0x040fe20000400000 */
[----:B------:R-:W-:Y:S01]  /*2fe0*/  FFMA R48, R113, R93, R48 ;  /* 0x0000005d71307223 */ /* 0x000fe20000000030 */
[----:B------:R-:W-:Y:S01]  /*2ff0*/  FSEL R84, R84, RZ, P6 ;  /* 0x000000ff54547208 */ /* 0x000fe20003000000 */
[----:B------:R-:W-:Y:S01]  /*3000*/  @!P4 STS [R4+0x480], R101 ;  /* 0x000480650400c388 */ /* 0x000fe20000000800 */
[----:B------:R-:W-:Y:S01]  /*3010*/  FSETP.GT.AND P6, PT, |R83|, 8.50705917302346158658e+37, PT ;  /* 0x7e8000005300780b */ /* 0x000fe20003fc4200 */
[----:B------:R-:W-:-:S02]  /*3020*/  FMUL R108, R47, R108 ;  /* 0x0000006c2f6c7220 */ /* 0x000fc40000400000 */
[----:B------:R-:W-:Y:S01]  /*3030*/  @!P4 STS [R4+0x4c0], R55 ;  /* 0x0004c0370400c388 */ /* 0x000fe20000000800 */
[----:B------:R-:W-:Y:S01]  /*3040*/  FSEL R116, R112, R83, P6 ;  /* 0x0000005370747208 */ /* 0x000fe20003000000 */
[----:B----4-:R-:W-:Y:S01]  /*3050*/  FADD R106, -R25, R114 ;  /* 0x00000072196a7221 */ /* 0x010fe20000000100 */
[----:B------:R-:W-:Y:S01]  /*3060*/  FSEL R107, R97, R72, P6 ;  /* 0x00000048616b7208 */ /* 0x000fe20003000000 */
[----:B------:R-:W-:Y:S01]  /*3070*/  FFMA R93, R93, R108, R92 ;  /* 0x0000006c5d5d7223 */ /* 0x000fe2000000005c */
[----:B------:R-:W-:Y:S01]  /*3080*/  FSETP.GEU.AND P6, PT, |R89|, 1.175494350822287508e-38, PT ;  /* 0x008000005900780b */ /* 0x000fe20003fce200 */
[----:B------:R-:W-:Y:S01]  /*3090*/  @!P1 FMUL R116, R116, 16777216 ;  /* 0x4b80000074749820 */ /* 0x000fe20000400000 */
[----:B-----5:R-:W-:Y:S01]  /*30a0*/  FADD R103, R46, R103 ;  /* 0x000000672e677221 */ /* 0x020fe20000000000 */
[----:B------:R-:W-:Y:S01]  /*30b0*/  @!P1 FMUL R107, R107, 16777216 ;  /* 0x4b8000006b6b9820 */ /* 0x000fe20000400000 */
[----:B0-----:R-:W-:Y:S01]  /*30c0*/  FADD R109, -R38, R109 ;  /* 0x0000006d266d7221 */ /* 0x001fe20000000100 */
[----:B------:R-:W-:Y:S01]  /*30d0*/  FSETP.GT.AND P1, PT, |R89|, 8.50705917302346158658e+37, PT ;  /* 0x7e8000005900780b */ /* 0x000fe20003f24200 */
[----:B------:R-:W-:Y:S01]  /*30e0*/  SHFL.BFLY PT, R108, R21, 0x10, 0x1f ;  /* 0x0e001f00156c7f89 */ /* 0x000fe200000e0000 */
[----:B------:R-:W0:Y:S01]  /*30f0*/  MUFU.RCP R116, R116 ;  /* 0x0000007400747308 */ /* 0x000e220000001000 */
[C---:B------:R-:W-:Y:S01]  /*3100*/  FMUL R47, R109.reuse, R109 ;  /* 0x0000006d6d2f7220 */ /* 0x040fe20000400000 */
[----:B------:R-:W-:Y:S01]  /*3110*/  FSEL R113, R98, R89, P1 ;  /* 0x0000005962717208 */ /* 0x000fe20000800000 */
[----:B------:R-:W-:Y:S01]  /*3120*/  FFMA R38, R109, R95, R38 ;  /* 0x0000005f6d267223 */ /* 0x000fe20000000026 */
[----:B-1----:R-:W-:Y:S01]  /*3130*/  FADD R97, -R24, R111 ;  /* 0x0000006f18617221 */ /* 0x002fe20000000100 */
[----:B------:R-:W-:Y:S01]  /*3140*/  FMUL R110, R40, R47 ;  /* 0x0000002f286e7220 */ /* 0x000fe20000400000 */
[----:B------:R-:W-:Y:S01]  /*3150*/  FADD R47, R59, R59 ;  /* 0x0000003b3b2f7221 */ /* 0x000fe20000000000 */
[----:B------:R-:W-:Y:S01]  /*3160*/  FSEL R114, R112, R83, P1 ;  /* 0x0000005370727208 */ /* 0x000fe20000800000 */
[----:B------:R-:W-:Y:S01]  /*3170*/  @!P6 FMUL R113, R113, 16777216 ;  /* 0x4b8000007171e820 */ /* 0x000fe20000400000 */
[----:B------:R-:W-:Y:S01]  /*3180*/  FMUL R40, R118, R91 ;  /* 0x0000005b76287220 */ /* 0x000fe20000400000 */
[----:B------:R-:W-:Y:S01]  /*3190*/  FMUL R111, R97, R97 ;  /* 0x00000061616f7220 */ /* 0x000fe20000400000 */
[C---:B------:R-:W-:Y:S01]  /*31a0*/  FSETP.GEU.AND P1, PT, |R47|.reuse, 1.175494350822287508e-38, PT ;  /* 0x008000002f00780b */ /* 0x040fe20003f2e200 */
[----:B------:R-:W-:Y:S01]  /*31b0*/  @!P6 FMUL R114, R114, 16777216 ;  /* 0x4b8000007272e820 */ /* 0x000fe20000400000 */
[C---:B------:R-:W-:Y:S01]  /*31c0*/  FMUL R112, R47.reuse, 0.25 ;  /* 0x3e8000002f707820 */ /* 0x040fe20000400000 */
[----:B------:R-:W-:Y:S01]  /*31d0*/  FMUL R111, R42, R111 ;  /* 0x0000006f2a6f7220 */ /* 0x000fe20000400000 */
[----:B------:R-:W-:Y:S01]  /*31e0*/  FSETP.GT.AND P6, PT, |R47|, 8.50705917302346158658e+37, PT ;  /* 0x7e8000002f00780b */ /* 0x000fe20003fc4200 */
[----:B0-----:R-:W-:Y:S01]  /*31f0*/  FMUL R46, R116, R107 ;  /* 0x0000006b742e7220 */ /* 0x001fe20000400000 */
[----:B------:R-:W-:Y:S01]  /*3200*/  FMUL R107, R106, R106 ;  /* 0x0000006a6a6b7220 */ /* 0x000fe20000400000 */
[----:B------:R-:W-:Y:S01]  /*3210*/  FSEL R40, R40, RZ, P5 ;  /* 0x000000ff28287208 */ /* 0x000fe20002800000 */
[----:B------:R-:W0:Y:S01]  /*3220*/  MUFU.RCP R113, R113 ;  /* 0x0000007100717308 */ /* 0x000e220000001000 */
[----:B------:R-:W-:Y:S01]  /*3230*/  FADD R42, R19, R100 ;  /* 0x00000064132a7221 */ /* 0x000fe20000000000 */
[----:B------:R-:W-:Y:S01]  /*3240*/  FSETP.NEU.AND P5, PT, R80, RZ, PT ;  /* 0x000000ff5000720b */ /* 0x000fe20003fad000 */
[----:B------:R-:W-:Y:S01]  /*3250*/  FMUL R107, R44, R107 ;  /* 0x0000006b2c6b7220 */ /* 0x000fe20000400000 */
[----:B------:R-:W-:Y:S01]  /*3260*/  FSEL R44, R112, R47, P6 ;  /* 0x0000002f702c7208 */ /* 0x000fe20003000000 */
[----:B------:R-:W-:Y:S01]  /*3270*/  FMUL R117, R42, 0.25 ;  /* 0x3e8000002a757820 */ /* 0x000fe20000400000 */
[----:B------:R-:W-:Y:S01]  /*3280*/  FSEL R91, R90, R59, P6 ;  /* 0x0000003b5a5b7208 */ /* 0x000fe20003000000 */
[----:B------:R-:W-:Y:S01]  /*3290*/  FFMA R97, R97, R99, R24 ;  /* 0x0000006361617223 */ /* 0x000fe20000000018 */
[----:B------:R-:W-:Y:S01]  /*32a0*/  FSETP.NEU.AND P6, PT, R72, RZ, PT ;  /* 0x000000ff4800720b */ /* 0x000fe20003fcd000 */
[----:B------:R-:W-:Y:S01]  /*32b0*/  @!P1 FMUL R44, R44, 16777216 ;  /* 0x4b8000002c2c9820 */ /* 0x000fe20000400000 */
[----:B------:R-:W-:Y:S01]  /*32c0*/  FSEL R105, R105, RZ, P5 ;  /* 0x000000ff69697208 */ /* 0x000fe20002800000 */
[----:B------:R-:W-:Y:S01]  /*32d0*/  @!P1 FMUL R91, R91, 16777216 ;  /* 0x4b8000005b5b9820 */ /* 0x000fe20000400000 */
[----:B------:R-:W-:Y:S01]  /*32e0*/  FSETP.GT.AND P5, PT, |R42|, 8.50705917302346158658e+37, PT ;  /* 0x7e8000002a00780b */ /* 0x000fe20003fa4200 */
[----:B------:R-:W-:Y:S01]  /*32f0*/  FFMA R95, R95, R110, R104 ;  /* 0x0000006e5f5f7223 */ /* 0x000fe20000000068 */
[----:B------:R-:W-:Y:S01]  /*3300*/  FSEL R90, R94, RZ, P6 ;  /* 0x000000ff5e5a7208 */ /* 0x000fe20003000000 */
[C---:B------:R-:W-:Y:S01]  /*3310*/  FADD R94, R42.reuse, R42 ;  /* 0x0000002a2a5e7221 */ /* 0x040fe20000000000 */
[----:B------:R-:W-:Y:S01]  /*3320*/  FSETP.GEU.AND P6, PT, |R42|, 1.175494350822287508e-38, PT ;  /* 0x008000002a00780b */ /* 0x000fe20003fce200 */
[----:B0-----:R-:W-:Y:S01]  /*3330*/  FMUL R113, R113, R114 ;  /* 0x0000007271717220 */ /* 0x001fe20000400000 */
[----:B------:R-:W-:Y:S01]  /*3340*/  FSETP.NEU.AND P1, PT, R83, RZ, PT ;  /* 0x000000ff5300720b */ /* 0x000fe20003f2d000 */
[----:B------:R-:W-:Y:S01]  /*3350*/  FADD R24, R94, R94 ;  /* 0x0000005e5e187221 */ /* 0x000fe20000000000 */
[----:B------:R-:W-:Y:S01]  /*3360*/  FSEL R115, R117, R42, P5 ;  /* 0x0000002a75737208 */ /* 0x000fe20002800000 */
[----:B------:R-:W-:Y:S01]  /*3370*/  FFMA R99, R99, R111, R102 ;  /* 0x0000006f63637223 */ /* 0x000fe20000000066 */
[----:B------:R-:W-:Y:S01]  /*3380*/  FSEL R46, R46, RZ, P1 ;  /* 0x000000ff2e2e7208 */ /* 0x000fe20000800000 */
[----:B------:R-:W-:Y:S01]  /*3390*/  FMUL R109, R24, 0.25 ;  /* 0x3e800000186d7820 */ /* 0x000fe20000400000 */
[----:B------:R-:W-:Y:S01]  /*33a0*/  FSETP.NEU.AND P1, PT, R89, RZ, PT ;  /* 0x000000ff5900720b */ /* 0x000fe20003f2d000 */
[----:B------:R-:W-:Y:S01]  /*33b0*/  @P5 FMUL R100, R100, 0.25 ;  /* 0x3e80000064645820 */ /* 0x000fe20000400000 */
[----:B------:R-:W-:Y:S01]  /*33c0*/  FSETP.GEU.AND P5, PT, |R94|, 1.175494350822287508e-38, PT ;  /* 0x008000005e00780b */ /* 0x000fe20003fae200 */
[----:B------:R-:W-:Y:S01]  /*33d0*/  FFMA R102, R106, R96, R25 ;  /* 0x000000606a667223 */ /* 0x000fe20000000019 */
[----:B------:R-:W-:Y:S01]  /*33e0*/  FSEL R92, R113, RZ, P1 ;  /* 0x000000ff715c7208 */ /* 0x000fe20000800000 */
[----:B------:R-:W-:Y:S01]  /*33f0*/  FMUL R113, R94, 0.25 ;  /* 0x3e8000005e717820 */ /* 0x000fe20000400000 */
[----:B------:R-:W-:Y:S01]  /*3400*/  @!P6 FMUL R115, R115, 16777216 ;  /* 0x4b8000007373e820 */ /* 0x000fe20000400000 */
[----:B------:R-:W-:Y:S01]  /*3410*/  @!P6 FMUL R100, R100, 16777216 ;  /* 0x4b8000006464e820 */ /* 0x000fe20000400000 */
[----:B------:R-:W-:Y:S01]  /*3420*/  FSETP.GT.AND P6, PT, |R94|, 8.50705917302346158658e+37, PT ;  /* 0x7e8000005e00780b */ /* 0x000fe20003fc4200 */
[C---:B------:R-:W-:Y:S01]  /*3430*/  FADD R25, R24.reuse, R24 ;  /* 0x0000001818197221 */ /* 0x040fe20000000000 */
[----:B------:R-:W-:Y:S01]  /*3440*/  FSETP.NEU.AND P1, PT, R101, RZ, PT ;  /* 0x000000ff6500720b */ /* 0x000fe20003f2d000 */
[----:B------:R-:W-:Y:S01]  /*3450*/  SHFL.BFLY PT, R111, R22, 0x10, 0x1f ;  /* 0x0e001f00166f7f89 */ /* 0x000fe200000e0000 */
[----:B------:R-:W-:Y:S01]  /*3460*/  FSEL R104, R113, R94, P6 ;  /* 0x0000005e71687208 */ /* 0x000fe20003000000 */
[----:B------:R-:W0:Y:S01]  /*3470*/  MUFU.RCP R115, R115 ;  /* 0x0000007300737308 */ /* 0x000e220000001000 */
[----:B------:R-:W-:Y:S01]  /*3480*/  FSEL R117, R117, R42, P6 ;  /* 0x0000002a75757208 */ /* 0x000fe20003000000 */
[----:B------:R-:W1:Y:S01]  /*3490*/  SHFL.BFLY PT, R101, R26, 0x10, 0x1f ;  /* 0x0e001f001a657f89 */ /* 0x000e6200000e0000 */
[----:B------:R-:W-:Y:S01]  /*34a0*/  FSETP.GEU.AND P6, PT, |R24|, 1.175494350822287508e-38, PT ;  /* 0x008000001800780b */ /* 0x000fe20003fce200 */
[----:B------:R-:W-:Y:S01]  /*34b0*/  @!P5 FMUL R104, R104, 16777216 ;  /* 0x4b8000006868d820 */ /* 0x000fe20000400000 */
[----:B------:R-:W-:Y:S01]  /*34c0*/  FFMA R96, R96, R107, R103 ;  /* 0x0000006b60607223 */ /* 0x000fe20000000067 */
[----:B------:R-:W-:Y:S01]  /*34d0*/  @!P5 FMUL R117, R117, 16777216 ;  /* 0x4b8000007575d820 */ /* 0x000fe20000400000 */
[----:B------:R-:W-:Y:S01]  /*34e0*/  FSETP.GT.AND P5, PT, |R24|, 8.50705917302346158658e+37, PT ;  /* 0x7e8000001800780b */ /* 0x000fe20003fa4200 */
[----:B------:R2:W3:Y:S01]  /*34f0*/  MUFU.RCP R110, R104 ;  /* 0x00000068006e7308 */ /* 0x0004e20000001000 */
[----:B------:R-:W-:Y:S02]  /*3500*/  SHFL.BFLY PT, R107, R20, 0x10, 0x1f ;  /* 0x0e001f00146b7f89 */ /* 0x000fe400000e0000 */
[----:B------:R-:W-:-:S02]  /*3510*/  FSEL R116, R109, R24, P5 ;  /* 0x000000186d747208 */ /* 0x000fc40002800000 */
[----:B------:R-:W-:Y:S01]  /*3520*/  FSEL R106, R113, R94, P5 ;  /* 0x0000005e716a7208 */ /* 0x000fe20002800000 */
[----:B------:R-:W-:Y:S01]  /*3530*/  @!P4 STS [R4+0x500], R47 ;  /* 0x0005002f0400c388 */ /* 0x000fe20000000800 */
[C---:B------:R-:W-:Y:S01]  /*3540*/  FSETP.GEU.AND P5, PT, |R25|.reuse, 1.175494350822287508e-38, PT ;  /* 0x008000001900780b */ /* 0x040fe20003fae200 */
[----:B------:R-:W-:Y:S01]  /*3550*/  @!P6 FMUL R116, R116, 16777216 ;  /* 0x4b8000007474e820 */ /* 0x000fe20000400000 */
[C---:B--2---:R-:W-:Y:S01]  /*3560*/  FMUL R104, R25.reuse, 0.25 ;  /* 0x3e80000019687820 */ /* 0x044fe20000400000 */
[----:B------:R-:W-:Y:S01]  /*3570*/  @!P6 FMUL R106, R106, 16777216 ;  /* 0x4b8000006a6ae820 */ /* 0x000fe20000400000 */
[----:B------:R-:W-:Y:S01]  /*3580*/  FSETP.GT.AND P6, PT, |R25|, 8.50705917302346158658e+37, PT ;  /* 0x7e8000001900780b */ /* 0x000fe20003fc4200 */
[----:B0-----:R-:W-:Y:S01]  /*3590*/  FMUL R103, R115, R100 ;  /* 0x0000006473677220 */ /* 0x001fe20000400000 */
[----:B------:R-:W-:Y:S01]  /*35a0*/  MUFU.RCP R44, R44 ;  /* 0x0000002c002c7308 */ /* 0x000fe20000001000 */
[----:B------:R-:W-:Y:S01]  /*35b0*/  SHFL.BFLY PT, R120, R93, 0x8, 0x1f ;  /* 0x0d001f005d787f89 */ /* 0x000fe200000e0000 */
[----:B------:R-:W-:Y:S01]  /*35c0*/  FSEL R112, R104, R25, P6 ;  /* 0x0000001968707208 */ /* 0x000fe20003000000 */
[----:B---3--:R-:W-:Y:S01]  /*35d0*/  FMUL R100, R110, R117 ;  /* 0x000000756e647220 */ /* 0x008fe20000400000 */
[----:B------:R-:W-:Y:S01]  /*35e0*/  FSEL R109, R109, R24, P6 ;  /* 0x000000186d6d7208 */ /* 0x000fe20003000000 */
[----:B------:R-:W0:Y:S01]  /*35f0*/  SHFL.BFLY PT, R110, R27, 0x10, 0x1f ;  /* 0x0e001f001b6e7f89 */ /* 0x000e2200000e0000 */
[----:B-1----:R-:W-:Y:S01]  /*3600*/  FADD R101, -R26, R101 ;  /* 0x000000651a657221 */ /* 0x002fe20000000100 */
[----:B------:R-:W-:Y:S01]  /*3610*/  @!P5 FMUL R112, R112, 16777216 ;  /* 0x4b8000007070d820 */ /* 0x000fe20000400000 */
[----:B------:R1:W2:Y:S01]  /*3620*/  MUFU.RCP R115, R116 ;  /* 0x0000007400737308 */ /* 0x0002a20000001000 */
[----:B------:R-:W-:Y:S01]  /*3630*/  @!P5 FMUL R109, R109, 16777216 ;  /* 0x4b8000006d6dd820 */ /* 0x000fe20000400000 */
[C---:B------:R-:W-:Y:S01]  /*3640*/  FMUL R113, R101.reuse, R101 ;  /* 0x0000006565717220 */ /* 0x040fe20000400000 */
[----:B------:R-:W-:Y:S01]  /*3650*/  FFMA R101, R101, R105, R26 ;  /* 0x0000006965657223 */ /* 0x000fe2000000001a */
[----:B------:R-:W-:Y:S01]  /*3660*/  FADD R26, R21, R108 ;  /* 0x0000006c151a7221 */ /* 0x000fe20000000000 */
[----:B------:R-:W-:Y:S01]  /*3670*/  FADD R108, R22, R111 ;  /* 0x0000006f166c7221 */ /* 0x000fe20000000000 */
[----:B------:R-:W-:Y:S01]  /*3680*/  FMUL R114, R18, R113 ;  /* 0x0000007112727220 */ /* 0x000fe20000400000 */
[----:B------:R-:W-:Y:S01]  /*3690*/  FADD R113, R89, R89 ;  /* 0x0000005959717221 */ /* 0x000fe20000000000 */
[----:B------:R-:W3:Y:S01]  /*36a0*/  MUFU.RCP R112, R112 ;  /* 0x0000007000707308 */ /* 0x000ee20000001000 */
[----:B------:R-:W-:Y:S01]  /*36b0*/  FADD R111, R25, R25 ;  /* 0x00000019196f7221 */ /* 0x000fe20000000000 */
[----:B------:R-:W-:Y:S01]  /*36c0*/  FFMA R21, R105, R114, R26 ;  /* 0x0000007269157223 */ /* 0x000fe2000000001a */
[C---:B------:R-:W-:Y:S01]  /*36d0*/  FMUL R22, R113.reuse, 0.25 ;  /* 0x3e80000071167820 */ /* 0x040fe20000400000 */
[----:B------:R-:W-:Y:S01]  /*36e0*/  FSETP.GEU.AND P6, PT, |R113|, 1.175494350822287508e-38, PT ;  /* 0x008000007100780b */ /* 0x000fe20003fce200 */
[----:B-1----:R-:W-:Y:S01]  /*36f0*/  FMUL R116, R111, 0.25 ;  /* 0x3e8000006f747820 */ /* 0x002fe20000400000 */
[----:B------:R-:W-:Y:S01]  /*3700*/  FSETP.GT.AND P5, PT, |R113|, 8.50705917302346158658e+37, PT ;  /* 0x7e8000007100780b */ /* 0x000fe20003fa4200 */
[----:B------:R1:W-:Y:S01]  /*3710*/  @!P4 STS [R4+0x540], R113 ;  /* 0x000540710400c388 */ /* 0x0003e20000000800 */
[----:B--2---:R-:W-:Y:S01]  /*3720*/  FMUL R115, R115, R106 ;  /* 0x0000006a73737220 */ /* 0x004fe20000400000 */
[----:B------:R-:W2:Y:S01]  /*3730*/  MUFU.RCP R117, R62 ;  /* 0x0000003e00757308 */ /* 0x000ea20000001000 */
[----:B------:R-:W-:Y:S01]  /*3740*/  FSEL R106, R98, R89, P5 ;  /* 0x00000059626a7208 */ /* 0x000fe20002800000 */
[----:B------:R-:W-:Y:S01]  /*3750*/  FMUL R91, R44, R91 ;  /* 0x0000005b2c5b7220 */ /* 0x000fe20000400000 */
[----:B------:R-:W-:Y:S01]  /*3760*/  @!P4 STS [R4+0x580], R111 ;  /* 0x0005806f0400c388 */ /* 0x000fe20000000800 */
[----:B---3--:R-:W-:Y:S01]  /*3770*/  FMUL R109, R112, R109 ;  /* 0x0000006d706d7220 */ /* 0x008fe20000400000 */
[----:B0-----:R-:W-:Y:S01]  /*3780*/  FADD R112, -R27, R110 ;  /* 0x0000006e1b707221 */ /* 0x001fe20000000100 */
[----:B------:R-:W-:-:S02]  /*3790*/  FSEL R110, R22, R113, P5 ;  /* 0x00000071166e7208 */ /* 0x000fc40002800000 */
[----:B------:R-:W-:Y:S01]  /*37a0*/  @!P6 FMUL R106, R106, 16777216 ;  /* 0x4b8000006a6ae820 */ /* 0x000fe20000400000 */
[----:B------:R-:W-:Y:S01]  /*37b0*/  FSETP.NEU.AND P5, PT, R42, RZ, PT ;  /* 0x000000ff2a00720b */ /* 0x000fe20003fad000 */
[----:B------:R-:W-:Y:S01]  /*37c0*/  FADD R22, R20, R107 ;  /* 0x0000006b14167221 */ /* 0x000fe20000000000 */
[----:B------:R-:W-:Y:S01]  /*37d0*/  FMUL R114, R112, R112 ;  /* 0x0000007070727220 */ /* 0x000fe20000400000 */
[----:B------:R-:W-:Y:S01]  /*37e0*/  @!P6 FMUL R110, R110, 16777216 ;  /* 0x4b8000006e6ee820 */ /* 0x000fe20000400000 */
[----:B------:R-:W-:Y:S01]  /*37f0*/  FSETP.NEU.AND P6, PT, R94, RZ, PT ;  /* 0x000000ff5e00720b */ /* 0x000fe20003fcd000 */
[----:B------:R-:W-:Y:S01]  /*3800*/  FMUL R119, R22, 0.25 ;  /* 0x3e80000016777820 */ /* 0x000fe20000400000 */
[----:B------:R-:W-:Y:S01]  /*3810*/  FSEL R105, R103, RZ, P5 ;  /* 0x000000ff67697208 */ /* 0x000fe20002800000 */
[----:B------:R-:W-:Y:S01]  /*3820*/  FMUL R114, R19, R114 ;  /* 0x0000007213727220 */ /* 0x000fe20000400000 */
[----:B------:R-:W-:Y:S01]  /*3830*/  FSETP.NEU.AND P5, PT, R24, RZ, PT ;  /* 0x000000ff1800720b */ /* 0x000fe20003fad000 */
[----:B------:R0:W3:Y:S01]  /*3840*/  MUFU.RCP R103, R76 ;  /* 0x0000004c00677308 */ /* 0x0000e20000001000 */
[----:B------:R-:W-:Y:S01]  /*3850*/  FSEL R26, R100, RZ, P6 ;  /* 0x000000ff641a7208 */ /* 0x000fe20003000000 */
[----:B------:R-:W-:Y:S01]  /*3860*/  FFMA R27, R112, R105, R27 ;  /* 0x00000069701b7223 */ /* 0x000fe2000000001b */
[----:B------:R-:W-:Y:S01]  /*3870*/  FSETP.NEU.AND P6, PT, R25, RZ, PT ;  /* 0x000000ff1900720b */ /* 0x000fe20003fcd000 */
[----:B--2---:R-:W-:Y:S01]  /*3880*/  FMUL R52, R117, R52 ;  /* 0x0000003475347220 */ /* 0x004fe20000400000 */
[----:B------:R-:W-:-:S02]  /*3890*/  FSEL R100, R115, RZ, P5 ;  /* 0x000000ff73647208 */ /* 0x000fc40002800000 */
[----:B------:R-:W-:Y:S02]  /*38a0*/  FSETP.GT.AND P5, PT, |R111|, 8.50705917302346158658e+37, PT ;  /* 0x7e8000006f00780b */ /* 0x000fe40003fa4200 */
[----:B------:R-:W-:Y:S01]  /*38b0*/  FSEL R98, R109, RZ, P6 ;  /* 0x000000ff6d627208 */ /* 0x000fe20003000000 */
[----:B0-----:R-:W-:Y:S01]  /*38c0*/  FFMA R76, R105, R114, R108 ;  /* 0x00000072694c7223 */ /* 0x001fe2000000006c */
[----:B------:R-:W-:Y:S02]  /*38d0*/  FSEL R109, R104, R25, P5 ;  /* 0x00000019686d7208 */ /* 0x000fe40002800000 */
[----:B------:R-:W0:Y:S01]  /*38e0*/  MUFU.RCP R104, R57 ;  /* 0x0000003900687308 */ /* 0x000e220000001000 */
[----:B------:R-:W-:Y:S02]  /*38f0*/  FSETP.GT.AND P6, PT, |R22|, 8.50705917302346158658e+37, PT ;  /* 0x7e8000001600780b */ /* 0x000fe40003fc4200 */
[----:B------:R-:W-:Y:S01]  /*3900*/  FSEL R115, R116, R111, P5 ;  /* 0x0000006f74737208 */ /* 0x000fe20002800000 */
[----:B---3--:R-:W-:Y:S01]  /*3910*/  FMUL R103, R103, R56 ;  /* 0x0000003867677220 */ /* 0x008fe20000400000 */
[C---:B------:R-:W-:Y:S01]  /*3920*/  FSETP.GEU.AND P5, PT, |R22|.reuse, 1.175494350822287508e-38, PT ;  /* 0x008000001600780b */ /* 0x040fe20003fae200 */
[----:B------:R-:W-:Y:S01]  /*3930*/  FADD R56, R22, R22 ;  /* 0x0000001616387221 */ /* 0x000fe20000000000 */
[----:B------:R-:W-:-:S02]  /*3940*/  FSEL R108, R119, R22, P6 ;  /* 0x00000016776c7208 */ /* 0x000fc40003000000 */
[----:B------:R-:W-:Y:S01]  /*3950*/  FSEL R103, R103, RZ, P0 ;  /* 0x000000ff67677208 */ /* 0x000fe20000000000 */
[C---:B------:R-:W-:Y:S01]  /*3960*/  FMUL R105, R56.reuse, 0.25 ;  /* 0x3e80000038697820 */ /* 0x040fe20000400000 */
[----:B------:R-:W-:-:S03]  /*3970*/  FSETP.GEU.AND P0, PT, |R56|, 1.175494350822287508e-38, PT ;  /* 0x008000003800780b */ /* 0x000fc60003f0e200 */
[----:B------:R-:W-:Y:S01]  /*3980*/  @P6 FMUL R107, R107, 0.25 ;  /* 0x3e8000006b6b6820 */ /* 0x000fe20000400000 */
[----:B------:R-:W-:Y:S01]  /*3990*/  FSETP.GT.AND P6, PT, |R56|, 8.50705917302346158658e+37, PT ;  /* 0x7e8000003800780b */ /* 0x000fe20003fc4200 */
[----:B0-----:R-:W-:Y:S01]  /*39a0*/  FMUL R57, R104, R53 ;  /* 0x0000003568397220 */ /* 0x001fe20000400000 */
[----:B------:R-:W-:Y:S01]  /*39b0*/  FADD R53, R56, R56 ;  /* 0x0000003838357221 */ /* 0x000fe20000000000 */
[----:B------:R-:W-:Y:S01]  /*39c0*/  @!P5 FMUL R108, R108, 16777216 ;  /* 0x4b8000006c6cd820 */ /* 0x000fe20000400000 */
[----:B------:R-:W-:Y:S01]  /*39d0*/  @!P5 FMUL R107, R107, 16777216 ;  /* 0x4b8000006b6bd820 */ /* 0x000fe20000400000 */
[----:B------:R-:W-:Y:S01]  /*39e0*/  FSETP.NEU.AND P5, PT, R55, RZ, PT ;  /* 0x000000ff3700720b */ /* 0x000fe20003fad000 */
[----:B------:R-:W-:Y:S01]  /*39f0*/  FADD R55, R53, R53 ;  /* 0x0000003535377221 */ /* 0x000fe20000000000 */
[----:B------:R-:W-:Y:S01]  /*3a00*/  FSEL R112, R105, R56, P6 ;  /* 0x0000003869707208 */ /* 0x000fe20003000000 */
[----:B------:R0:W2:Y:S01]  /*3a10*/  MUFU.RCP R104, R108 ;  /* 0x0000006c00687308 */ /* 0x0000a20000001000 */
[----:B------:R-:W-:Y:S01]  /*3a20*/  FSEL R62, R119, R22, P6 ;  /* 0x00000016773e7208 */ /* 0x000fe20003000000 */
[----:B------:R-:W-:Y:S01]  /*3a30*/  FMUL R114, R53, 0.25 ;  /* 0x3e80000035727820 */ /* 0x000fe20000400000 */
[----:B------:R-:W-:Y:S01]  /*3a40*/  FSEL R52, R52, RZ, P5 ;  /* 0x000000ff34347208 */ /* 0x000fe20002800000 */
[----:B------:R-:W-:Y:S01]  /*3a50*/  @!P0 FMUL R112, R112, 16777216 ;  /* 0x4b80000070708820 */ /* 0x000fe20000400000 */
[----:B------:R-:W-:Y:S01]  /*3a60*/  FSETP.GEU.AND P5, PT, |R55|, 1.175494350822287508e-38, PT ;  /* 0x008000003700780b */ /* 0x000fe20003fae200 */
[----:B------:R-:W-:Y:S01]  /*3a70*/  @!P0 FMUL R62, R62, 16777216 ;  /* 0x4b8000003e3e8820 */ /* 0x000fe20000400000 */
[----:B------:R-:W-:Y:S01]  /*3a80*/  FSEL R57, R57, RZ, P1 ;  /* 0x000000ff39397208 */ /* 0x000fe20000800000 */
[----:B------:R3:W4:Y:S01]  /*3a90*/  MUFU.RCP R117, R112 ;  /* 0x0000007000757308 */ /* 0x0007220000001000 */
[----:B------:R-:W-:Y:S01]  /*3aa0*/  FSETP.GEU.AND P1, PT, |R53|, 1.175494350822287508e-38, PT ;  /* 0x008000003500780b */ /* 0x000fe20003f2e200 */
[C---:B0-----:R-:W-:Y:S01]  /*3ab0*/  FMUL R108, R55.reuse, 0.25 ;  /* 0x3e800000376c7820 */ /* 0x041fe20000400000 */
[----:B------:R-:W-:-:S02]  /*3ac0*/  FSETP.GT.AND P0, PT, |R55|, 8.50705917302346158658e+37, PT ;  /* 0x7e8000003700780b */ /* 0x000fc40003f04200 */
[----:B------:R-:W-:Y:S02]  /*3ad0*/  FSETP.GT.AND P6, PT, |R53|, 8.50705917302346158658e+37, PT ;  /* 0x7e8000003500780b */ /* 0x000fe40003fc4200 */
[----:B------:R-:W-:Y:S01]  /*3ae0*/  FSEL R118, R108, R55, P0 ;  /* 0x000000376c767208 */ /* 0x000fe20000000000 */
[----:B--2---:R-:W-:Y:S01]  /*3af0*/  FMUL R104, R104, R107 ;  /* 0x0000006b68687220 */ /* 0x004fe20000400000 */
[-C--:B------:R-:W-:Y:S01]  /*3b00*/  FSEL R116, R114, R53.reuse, P6 ;  /* 0x0000003572747208 */ /* 0x080fe20003000000 */
[----:B------:R-:W0:Y:S01]  /*3b10*/  SHFL.BFLY PT, R107, R28, 0x10, 0x1f ;  /* 0x0e001f001c6b7f89 */ /* 0x000e2200000e0000 */
[----:B------:R-:W-:Y:S01]  /*3b20*/  FSEL R105, R105, R56, P6 ;  /* 0x0000003869697208 */ /* 0x000fe20003000000 */
[----:B------:R-:W-:Y:S01]  /*3b30*/  @!P5 FMUL R118, R118, 16777216 ;  /* 0x4b8000007676d820 */ /* 0x000fe20000400000 */
[----:B------:R-:W-:Y:S01]  /*3b40*/  FSEL R119, R114, R53, P0 ;  /* 0x0000003572777208 */ /* 0x000fe20000000000 */
[----:B------:R-:W-:Y:S01]  /*3b50*/  @!P1 FMUL R116, R116, 16777216 ;  /* 0x4b80000074749820 */ /* 0x000fe20000400000 */
[----:B---3--:R-:W2:Y:S01]  /*3b60*/  SHFL.BFLY PT, R112, R23, 0x10, 0x1f ;  /* 0x0e001f0017707f89 */ /* 0x008ea200000e0000 */
[----:B------:R-:W-:Y:S01]  /*3b70*/  @!P1 FMUL R105, R105, 16777216 ;  /* 0x4b80000069699820 */ /* 0x000fe20000400000 */
[----:B------:R-:W-:Y:S01]  /*3b80*/  FSETP.GEU.AND P1, PT, |R111|, 1.175494350822287508e-38, PT ;  /* 0x008000006f00780b */ /* 0x000fe20003f2e200 */
[----:B------:R-:W3:Y:S01]  /*3b90*/  MUFU.RCP R118, R118 ;  /* 0x0000007600767308 */ /* 0x000ee20000001000 */
[----:B----4-:R-:W-:Y:S01]  /*3ba0*/  FMUL R117, R117, R62 ;  /* 0x0000003e75757220 */ /* 0x010fe20000400000 */
[----:B------:R-:W-:Y:S01]  /*3bb0*/  @!P5 FMUL R119, R119, 16777216 ;  /* 0x4b8000007777d820 */ /* 0x000fe20000400000 */
[----:B------:R-:W-:-:S02]  /*3bc0*/  FSETP.NEU.AND P6, PT, R47, RZ, PT ;  /* 0x000000ff2f00720b */ /* 0x000fc40003fcd000 */
[----:B------:R-:W-:Y:S02]  /*3bd0*/  FSETP.NEU.AND P5, PT, R22, RZ, PT ;  /* 0x000000ff1600720b */ /* 0x000fe40003fad000 */
[----:B------:R-:W-:Y:S01]  /*3be0*/  FSETP.NEU.AND P0, PT, R113, RZ, PT ;  /* 0x000000ff7100720b */ /* 0x000fe20003f0d000 */
[----:B------:R-:W4:Y:S01]  /*3bf0*/  MUFU.RCP R116, R116 ;  /* 0x0000007400747308 */ /* 0x000f220000001000 */
[----:B-1----:R-:W-:Y:S02]  /*3c00*/  FSEL R113, R104, RZ, P5 ;  /* 0x000000ff68717208 */ /* 0x002fe40002800000 */
[----:B------:R-:W-:Y:S01]  /*3c10*/  FSETP.NEU.AND P5, PT, R53, RZ, PT ;  /* 0x000000ff3500720b */ /* 0x000fe20003fad000 */
[----:B------:R-:W-:Y:S01]  /*3c20*/  @!P1 FMUL R115, R115, 16777216 ;  /* 0x4b80000073739820 */ /* 0x000fe20000400000 */
[----:B------:R-:W-:Y:S01]  /*3c30*/  @!P1 FMUL R109, R109, 16777216 ;  /* 0x4b8000006d6d9820 */ /* 0x000fe20000400000 */
[----:B------:R-:W-:Y:S01]  /*3c40*/  FSETP.NEU.AND P1, PT, R56, RZ, PT ;  /* 0x000000ff3800720b */ /* 0x000fe20003f2d000 */
[----:B---3--:R-:W-:Y:S01]  /*3c50*/  FMUL R118, R118, R119 ;  /* 0x0000007776767220 */ /* 0x008fe20000400000 */
[----:B------:R-:W-:-:S02]  /*3c60*/  FADD R119, R55, R55 ;  /* 0x0000003737777221 */ /* 0x000fc40000000000 */
[----:B------:R-:W-:Y:S01]  /*3c70*/  FSEL R47, R117, RZ, P1 ;  /* 0x000000ff752f7208 */ /* 0x000fe20000800000 */
[----:B0-----:R-:W-:Y:S01]  /*3c80*/  FADD R117, -R28, R107 ;  /* 0x0000006b1c757221 */ /* 0x001fe20000000100 */
[----:B------:R-:W-:Y:S01]  /*3c90*/  FSETP.NEU.AND P1, PT, R55, RZ, PT ;  /* 0x000000ff3700720b */ /* 0x000fe20003f2d000 */
[----:B------:R0:W1:Y:S01]  /*3ca0*/  MUFU.RCP R107, R110 ;  /* 0x0000006e006b7308 */ /* 0x0000620000001000 */
[----:B------:R-:W-:Y:S01]  /*3cb0*/  FMUL R114, R119, 0.25 ;  /* 0x3e80000077727820 */ /* 0x000fe20000400000 */
[----:B------:R-:W-:Y:S01]  /*3cc0*/  FMUL R121, R117, R117 ;  /* 0x0000007575797220 */ /* 0x000fe20000400000 */
[----:B----4-:R-:W-:Y:S01]  /*3cd0*/  FMUL R62, R116, R105 ;  /* 0x00000069743e7220 */ /* 0x010fe20000400000 */
[----:B------:R-:W-:Y:S01]  /*3ce0*/  FSEL R104, R118, RZ, P1 ;  /* 0x000000ff76687208 */ /* 0x000fe20000800000 */
[----:B------:R-:W3:Y:S01]  /*3cf0*/  SHFL.BFLY PT, R116, R95, 0x8, 0x1f ;  /* 0x0d001f005f747f89 */ /* 0x000ee200000e0000 */
[----:B------:R-:W-:Y:S01]  /*3d00*/  FMUL R121, R20, R121 ;  /* 0x0000007914797220 */ /* 0x000fe20000400000 */
[C---:B------:R-:W-:Y:S01]  /*3d10*/  FSETP.GEU.AND P1, PT, |R119|.reuse, 1.175494350822287508e-38, PT ;  /* 0x008000007700780b */ /* 0x040fe20003f2e200 */
[----:B------:R-:W4:Y:S01]  /*3d20*/  MUFU.RCP R118, R115 ;  /* 0x0000007300767308 */ /* 0x000f220000001000 */
[----:B------:R-:W-:Y:S01]  /*3d30*/  FSEL R62, R62, RZ, P5 ;  /* 0x000000ff3e3e7208 */ /* 0x000fe20002800000 */
[----:B0-----:R-:W0:Y:S01]  /*3d40*/  SHFL.BFLY PT, R110, R49, 0x8, 0x1f ;  /* 0x0d001f00316e7f89 */ /* 0x001e2200000e0000 */
[----:B------:R-:W-:Y:S01]  /*3d50*/  FSETP.GT.AND P5, PT, |R119|, 8.50705917302346158658e+37, PT ;  /* 0x7e8000007700780b */ /* 0x000fe20003fa4200 */
[----:B------:R-:W-:Y:S01]  /*3d60*/  FFMA R28, R117, R113, R28 ;  /* 0x00000071751c7223 */ /* 0x000fe2000000001c */
[----:B------:R-:W-:Y:S01]  /*3d70*/  FSEL R91, R91, RZ, P6 ;  /* 0x000000ff5b5b7208 */ /* 0x000fe20003000000 */
[----:B------:R-:W5:Y:S01]  /*3d80*/  SHFL.BFLY PT, R117, R96, 0x8, 0x1f ;  /* 0x0d001f0060757f89 */ /* 0x000f6200000e0000 */
[----:B------:R-:W-:Y:S01]  /*3d90*/  FSEL R105, R108, R55, P5 ;  /* 0x000000376c697208 */ /* 0x000fe20002800000 */
[----:B--2---:R-:W-:Y:S01]  /*3da0*/  FADD R108, R23, R112 ;  /* 0x00000070176c7221 */ /* 0x004fe20000000000 */
[----:B------:R-:W-:Y:S01]  /*3db0*/  FSEL R114, R114, R119, P5 ;  /* 0x0000007772727208 */ /* 0x000fe20002800000 */
[----:B------:R-:W2:Y:S01]  /*3dc0*/  SHFL.BFLY PT, R112, R99, 0x8, 0x1f ;  /* 0x0d001f0063707f89 */ /* 0x000ea200000e0000 */
[----:B------:R-:W-:Y:S01]  /*3dd0*/  FSETP.NEU.AND P5, PT, R111, RZ, PT ;  /* 0x000000ff6f00720b */ /* 0x000fe20003fad000 */
[----:B------:R-:W-:Y:S01]  /*3de0*/  FFMA R108, R113, R121, R108 ;  /* 0x00000079716c7223 */ /* 0x000fe2000000006c */
[----:B-1----:R-:W-:Y:S01]  /*3df0*/  FMUL R23, R107, R106 ;  /* 0x0000006a6b177220 */ /* 0x002fe20000400000 */
[----:B------:R-:W1:Y:S01]  /*3e00*/  SHFL.BFLY PT, R121, R88, 0x8, 0x1f ;  /* 0x0d001f0058797f89 */ /* 0x000e6200000e0000 */
[----:B------:R-:W-:Y:S01]  /*3e10*/  @!P1 FMUL R114, R114, 16777216 ;  /* 0x4b80000072729820 */ /* 0x000fe20000400000 */
[----:B----4-:R-:W-:Y:S01]  /*3e20*/  FMUL R44, R118, R109 ;  /* 0x0000006d762c7220 */ /* 0x010fe20000400000 */
[----:B------:R-:W-:Y:S01]  /*3e30*/  @!P1 FMUL R105, R105, 16777216 ;  /* 0x4b80000069699820 */ /* 0x000fe20000400000 */
[----:B------:R-:W4:Y:S01]  /*3e40*/  SHFL.BFLY PT, R118, R21, 0x8, 0x1f ;  /* 0x0d001f0015767f89 */ /* 0x000f2200000e0000 */
[----:B------:R-:W-:Y:S01]  /*3e50*/  FSETP.NEU.AND P1, PT, R119, RZ, PT ;  /* 0x000000ff7700720b */ /* 0x000fe20003f2d000 */
[----:B---3--:R-:W-:-:S02]  /*3e60*/  FADD R106, R95, R116 ;  /* 0x000000745f6a7221 */ /* 0x008fc40000000000 */
[----:B------:R-:W3:Y:S01]  /*3e70*/  SHFL.BFLY PT, R111, R48, 0x8, 0x1f ;  /* 0x0d001f00306f7f89 */ /* 0x000ee200000e0000 */
[----:B------:R-:W1:Y:S01]  /*3e80*/  MUFU.RCP R114, R114 ;  /* 0x0000007200727308 */ /* 0x000e620000001000 */
[----:B------:R-:W-:Y:S02]  /*3e90*/  FSEL R23, R23, RZ, P0 ;  /* 0x000000ff17177208 */ /* 0x000fe40000000000 */
[----:B------:R-:W3:Y:S01]  /*3ea0*/  SHFL.BFLY PT, R109, R38, 0x8, 0x1f ;  /* 0x0d001f00266d7f89 */ /* 0x000ee200000e0000 */
[----:B0-----:R-:W-:Y:S01]  /*3eb0*/  FADD R110, -R49, R110 ;  /* 0x0000006e316e7221 */ /* 0x001fe20000000100 */
[----:B------:R-:W-:Y:S02]  /*3ec0*/  FSEL R44, R44, RZ, P5 ;  /* 0x000000ff2c2c7208 */ /* 0x000fe40002800000 */
[----:B------:R-:W0:Y:S01]  /*3ed0*/  SHFL.BFLY PT, R115, R76, 0x8, 0x1f ;  /* 0x0d001f004c737f89 */ /* 0x000e2200000e0000 */
[----:B-----5:R-:W-:Y:S01]  /*3ee0*/  FADD R96, R96, R117 ;  /* 0x0000007560607221 */ /* 0x020fe20000000000 */
[----:B------:R-:W-:Y:S01]  /*3ef0*/  ISETP.GE.AND P5, PT, R0, 0x80, PT ;  /* 0x000000800000780c */ /* 0x000fe20003fa6270 */
[----:B--2---:R-:W-:Y:S01]  /*3f00*/  FADD R99, R99, R112 ;  /* 0x0000007063637221 */ /* 0x004fe20000000000 */
[----:B------:R-:W2:Y:S01]  /*3f10*/  SHFL.BFLY PT, R95, R28, 0x8, 0x1f ;  /* 0x0d001f001c5f7f89 */ /* 0x000ea200000e0000 */
[----:B-1----:R-:W-:Y:S01]  /*3f20*/  FADD R107, R88, R121 ;  /* 0x00000079586b7221 */ /* 0x002fe20000000000 */
[----:B------:R-:W-:-:S02]  /*3f30*/  FADD R88, R93, R120 ;  /* 0x000000785d587221 */ /* 0x000fc40000000000 */
[----:B------:R-:W1:Y:S01]  /*3f40*/  SHFL.BFLY PT, R112, R97, 0x8, 0x1f ;  /* 0x0d001f0061707f89 */ /* 0x000e6200000e0000 */
[----:B------:R-:W-:Y:S01]  /*3f50*/  FMUL R114, R114, R105 ;  /* 0x0000006972727220 */ /* 0x000fe20000400000 */
[----:B----4-:R-:W-:Y:S02]  /*3f60*/  FADD R21, R21, R118 ;  /* 0x0000007615157221 */ /* 0x010fe40000000000 */
[----:B------:R-:W4:Y:S01]  /*3f70*/  SHFL.BFLY PT, R93, R102, 0x8, 0x1f ;  /* 0x0d001f00665d7f89 */ /* 0x000f2200000e0000 */
[----:B---3--:R-:W-:Y:S01]  /*3f80*/  FADD R111, -R48, R111 ;  /* 0x0000006f306f7221 */ /* 0x008fe20000000100 */
[----:B------:R-:W-:Y:S02]  /*3f90*/  FSEL R114, R114, RZ, P1 ;  /* 0x000000ff72727208 */ /* 0x000fe40000800000 */
[----:B------:R-:W3:Y:S01]  /*3fa0*/  SHFL.BFLY PT, R118, R27, 0x8, 0x1f ;  /* 0x0d001f001b767f89 */ /* 0x000ee200000e0000 */
[----:B------:R-:W-:Y:S01]  /*3fb0*/  FADD R109, -R38, R109 ;  /* 0x0000006d266d7221 */ /* 0x000fe20000000100 */
[----:B------:R-:W-:-:S02]  /*3fc0*/  FMUL R105, R111, R111 ;  /* 0x0000006f6f697220 */ /* 0x000fc40000400000 */
[----:B------:R-:W5:Y:S01]  /*3fd0*/  SHFL.BFLY PT, R116, R101, 0x8, 0x1f ;  /* 0x0d001f0065747f89 */ /* 0x000f6200000e0000 */
[----:B------:R-:W-:Y:S01]  /*3fe0*/  FFMA R48, R111, R79, R48 ;  /* 0x0000004f6f307223 */ /* 0x000fe20000000030 */
[----:B0-----:R-:W-:Y:S01]  /*3ff0*/  FADD R115, R76, R115 ;  /* 0x000000734c737221 */ /* 0x001fe20000000000 */
[----:B------:R-:W-:Y:S01]  /*4000*/  FFMA R76, R110, R82, R49 ;  /* 0x000000526e4c7223 */ /* 0x000fe20000000031 */
[----:B------:R-:W0:Y:S01]  /*4010*/  SHFL.BFLY PT, R113, R108, 0x8, 0x1f ;  /* 0x0d001f006c717f89 */ /* 0x000e2200000e0000 */
[C---:B------:R-:W-:Y:S01]  /*4020*/  FFMA R49, R109.reuse, R63, R38 ;  /* 0x0000003f6d317223 */ /* 0x040fe20000000026 */
[----:B------:R-:W-:Y:S01]  /*4030*/  FMUL R38, R109, R109 ;  /* 0x0000006d6d267220 */ /* 0x000fe20000400000 */
[----:B------:R-:W-:Y:S01]  /*4040*/  FMUL R105, R58, R105 ;  /* 0x000000693a697220 */ /* 0x000fe20000400000 */
[----:B------:R-:W-:Y:S01]  /*4050*/  FMUL R110, R110, R110 ;  /* 0x0000006e6e6e7220 */ /* 0x000fe20000400000 */
[----:B--2---:R-:W-:Y:S01]  /*4060*/  FADD R95, -R28, R95 ;  /* 0x0000005f1c5f7221 */ /* 0x004fe20000000100 */
[----:B------:R-:W-:Y:S01]  /*4070*/  FMUL R58, R11, R38 ;  /* 0x000000260b3a7220 */ /* 0x000fe20000400000 */
[----:B------:R-:W-:Y:S01]  /*4080*/  FFMA R88, R79, R105, R88 ;  /* 0x000000694f587223 */ /* 0x000fe20000000058 */
[----:B-1----:R-:W-:Y:S01]  /*4090*/  FADD R112, -R97, R112 ;  /* 0x0000007061707221 */ /* 0x002fe20000000100 */
[----:B------:R-:W-:Y:S01]  /*40a0*/  FMUL R109, R71, R110 ;  /* 0x0000006e476d7220 */ /* 0x000fe20000400000 */
[----:B------:R-:W-:Y:S01]  /*40b0*/  FFMA R106, R63, R58, R106 ;  /* 0x0000003a3f6a7223 */ /* 0x000fe2000000006a */
[----:B------:R-:W1:Y:S01]  /*40c0*/  SHFL.BFLY PT, R71, R76, 0x4, 0x1f ;  /* 0x0c801f004c477f89 */ /* 0x000e6200000e0000 */
[----:B----4-:R-:W-:Y:S01]  /*40d0*/  FADD R93, -R102, R93 ;  /* 0x0000005d665d7221 */ /* 0x010fe20000000100 */
[C---:B------:R-:W-:Y:S01]  /*40e0*/  FFMA R38, R112.reuse, R78, R97 ;  /* 0x0000004e70267223 */ /* 0x040fe20000000061 */
[----:B------:R-:W-:Y:S01]  /*40f0*/  FMUL R112, R112, R112 ;  /* 0x0000007070707220 */ /* 0x000fe20000400000 */
[----:B------:R-:W-:Y:S01]  /*4100*/  FFMA R107, R82, R109, R107 ;  /* 0x0000006d526b7223 */ /* 0x000fe2000000006b */
[----:B---3--:R-:W-:Y:S01]  /*4110*/  FADD R118, -R27, R118 ;  /* 0x000000761b767221 */ /* 0x008fe20000000100 */
[C---:B------:R-:W-:Y:S01]  /*4120*/  FFMA R11, R93.reuse, R87, R102 ;  /* 0x000000575d0b7223 */ /* 0x040fe20000000066 */
[----:B------:R-:W-:Y:S01]  /*4130*/  FMUL R102, R93, R93 ;  /* 0x0000005d5d667220 */ /* 0x000fe20000400000 */
[----:B------:R-:W-:Y:S01]  /*4140*/  FMUL R93, R77, R112 ;  /* 0x000000704d5d7220 */ /* 0x000fe20000400000 */
[----:B------:R-:W-:Y:S01]  /*4150*/  FFMA R63, R118, R26, R27 ;  /* 0x0000001a763f7223 */ /* 0x000fe2000000001b */
[----:B------:R-:W-:Y:S01]  /*4160*/  FFMA R27, R95, R47, R28 ;  /* 0x0000002f5f1b7223 */ /* 0x000fe2000000001c */
[----:B-----5:R-:W-:Y:S01]  /*4170*/  FADD R116, -R101, R116 ;  /* 0x0000007465747221 */ /* 0x020fe20000000100 */
[----:B------:R-:W-:Y:S01]  /*4180*/  FMUL R102, R81, R102 ;  /* 0x0000006651667220 */ /* 0x000fe20000400000 */
[----:B------:R-:W-:Y:S01]  /*4190*/  FMUL R95, R95, R95 ;  /* 0x0000005f5f5f7220 */ /* 0x000fe20000400000 */
[----:B0-----:R-:W-:Y:S01]  /*41a0*/  FADD R108, R108, R113 ;  /* 0x000000716c6c7221 */ /* 0x001fe20000000000 */
[----:B------:R-:W-:Y:S01]  /*41b0*/  FMUL R97, R116, R116 ;  /* 0x0000007474617220 */ /* 0x000fe20000400000 */
[----:B------:R-:W0:Y:S01]  /*41c0*/  SHFL.BFLY PT, R79, R48, 0x4, 0x1f ;  /* 0x0c801f00304f7f89 */ /* 0x000e2200000e0000 */
[----:B------:R-:W-:Y:S01]  /*41d0*/  FMUL R77, R118, R118 ;  /* 0x00000076764d7220 */ /* 0x000fe20000400000 */
[----:B------:R-:W-:Y:S01]  /*41e0*/  FMUL R95, R22, R95 ;  /* 0x0000005f165f7220 */ /* 0x000fe20000400000 */
[----:B------:R-:W-:Y:S01]  /*41f0*/  FFMA R96, R87, R102, R96 ;  /* 0x0000006657607223 */ /* 0x000fe20000000060 */
[----:B------:R-:W-:Y:S01]  /*4200*/  FMUL R97, R80, R97 ;  /* 0x0000006150617220 */ /* 0x000fe20000400000 */
[----:B------:R-:W-:Y:S01]  /*4210*/  FMUL R42, R42, R77 ;  /* 0x0000004d2a2a7220 */ /* 0x000fe20000400000 */
[----:B------:R-:W-:Y:S01]  /*4220*/  FFMA R108, R47, R95, R108 ;  /* 0x0000005f2f6c7223 */ /* 0x000fe2000000006c */
[----:B------:R-:W2:Y:S01]  /*4230*/  SHFL.BFLY PT, R80, R107, 0x4, 0x1f ;  /* 0x0c801f006b507f89 */ /* 0x000ea200000e0000 */
[----:B------:R-:W-:Y:S01]  /*4240*/  FFMA R99, R78, R93, R99 ;  /* 0x0000005d4e637223 */ /* 0x000fe20000000063 */
[----:B------:R-:W-:Y:S01]  /*4250*/  FFMA R115, R26, R42, R115 ;  /* 0x0000002a1a737223 */ /* 0x000fe20000000073 */
[----:B------:R-:W-:Y:S01]  /*4260*/  FFMA R101, R116, R90, R101 ;  /* 0x0000005a74657223 */ /* 0x000fe20000000065 */
[----:B------:R-:W3:Y:S01]  /*4270*/  SHFL.BFLY PT, R47, R96, 0x4, 0x1f ;  /* 0x0c801f00602f7f89 */ /* 0x000ee200000e0000 */
[----:B-1----:R-:W-:Y:S01]  /*4280*/  FADD R71, -R76, R71 ;  /* 0x000000474c477221 */ /* 0x002fe20000000100 */
[----:B------:R-:W-:-:S02]  /*4290*/  FFMA R90, R90, R97, R21 ;  /* 0x000000615a5a7223 */ /* 0x000fc40000000015 */
[----:B------:R-:W1:Y:S01]  /*42a0*/  SHFL.BFLY PT, R42, R99, 0x4, 0x1f ;  /* 0x0c801f00632a7f89 */ /* 0x000e6200000e0000 */
[C---:B------:R-:W-:Y:S01]  /*42b0*/  FMUL R26, R71.reuse, R71 ;  /* 0x00000047471a7220 */ /* 0x040fe20000400000 */
[----:B------:R-:W-:Y:S02]  /*42c0*/  FFMA R76, R71, R73, R76 ;  /* 0x00000049474c7223 */ /* 0x000fe4000000004c */
[----:B------:R-:W4:Y:S01]  /*42d0*/  SHFL.BFLY PT, R87, R38, 0x4, 0x1f ;  /* 0x0c801f0026577f89 */ /* 0x000f2200000e0000 */
[----:B------:R-:W-:-:S03]  /*42e0*/  FMUL R75, R75, R26 ;  /* 0x0000001a4b4b7220 */ /* 0x000fc60000400000 */
[----:B------:R-:W5:Y:S01]  /*42f0*/  SHFL.BFLY PT, R58, R11, 0x4, 0x1f ;  /* 0x0c801f000b3a7f89 */ /* 0x000f6200000e0000 */
[----:B0-----:R-:W-:-:S03]  /*4300*/  FADD R79, -R48, R79 ;  /* 0x0000004f304f7221 */ /* 0x001fc60000000100 */
[----:B------:R-:W0:Y:S01]  /*4310*/  SHFL.BFLY PT, R28, R49, 0x4, 0x1f ;  /* 0x0c801f00311c7f89 */ /* 0x000e2200000e0000 */
[C---:B------:R-:W-:Y:S01]  /*4320*/  FFMA R21, R79.reuse, R61, R48 ;  /* 0x0000003d4f157223 */ /* 0x040fe20000000030 */
[----:B------:R-:W-:Y:S02]  /*4330*/  FMUL R26, R79, R79 ;  /* 0x0000004f4f1a7220 */ /* 0x000fe40000400000 */
[----:B------:R-:W0:Y:S01]  /*4340*/  SHFL.BFLY PT, R78, R101, 0x4, 0x1f ;  /* 0x0c801f00654e7f89 */ /* 0x000e2200000e0000 */
[----:B--2---:R-:W-:Y:S01]  /*4350*/  FADD R22, R107, R80 ;  /* 0x000000506b167221 */ /* 0x004fe20000000000 */
[----:B------:R-:W-:Y:S02]  /*4360*/  FMUL R7, R7, R26 ;  /* 0x0000001a07077220 */ /* 0x000fe40000400000 */
[----:B------:R-:W2:Y:S01]  /*4370*/  SHFL.BFLY PT, R81, R88, 0x4, 0x1f ;  /* 0x0c801f0058517f89 */ /* 0x000ea200000e0000 */
[----:B---3--:R-:W-:Y:S01]  /*4380*/  FADD R79, R96, R47 ;  /* 0x0000002f604f7221 */ /* 0x008fe20000000000 */
[----:B------:R-:W-:-:S02]  /*4390*/  FFMA R22, R73, R75, R22 ;  /* 0x0000004b49167223 */ /* 0x000fc40000000016 */
[----:B------:R-:W3:Y:S01]  /*43a0*/  SHFL.BFLY PT, R77, R106, 0x4, 0x1f ;  /* 0x0c801f006a4d7f89 */ /* 0x000ee200000e0000 */
[----:B-1----:R-:W-:-:S03]  /*43b0*/  FADD R26, R99, R42 ;  /* 0x0000002a631a7221 */ /* 0x002fc60000000000 */
[----:B------:R-:W1:Y:S01]  /*43c0*/  SHFL.BFLY PT, R48, R115, 0x4, 0x1f ;  /* 0x0c801f0073307f89 */ /* 0x000e6200000e0000 */
[----:B----4-:R-:W-:-:S03]  /*43d0*/  FADD R87, -R38, R87 ;  /* 0x0000005726577221 */ /* 0x010fc60000000100 */
[----:B------:R-:W4:Y:S01]  /*43e0*/  SHFL.BFLY PT, R80, R63, 0x4, 0x1f ;  /* 0x0c801f003f507f89 */ /* 0x000f2200000e0000 */
[----:B-----5:R-:W-:Y:S01]  /*43f0*/  FADD R58, -R11, R58 ;  /* 0x0000003a0b3a7221 */ /* 0x020fe20000000100 */
[C---:B------:R-:W-:Y:S01]  /*4400*/  FFMA R38, R87.reuse, R69, R38 ;  /* 0x0000004557267223 */ /* 0x040fe20000000026 */
[----:B------:R-:W-:Y:S01]  /*4410*/  FMUL R87, R87, R87 ;  /* 0x0000005757577220 */ /* 0x000fe20000400000 */
[----:B------:R-:W5:Y:S01]  /*4420*/  SHFL.BFLY PT, R47, R76, 0x2, 0x1f ;  /* 0x0c401f004c2f7f89 */ /* 0x000f6200000e0000 */
[----:B0-----:R-:W-:Y:S01]  /*4430*/  FADD R28, -R49, R28 ;  /* 0x0000001c311c7221 */ /* 0x001fe20000000100 */
[----:B------:R-:W-:Y:S01]  /*4440*/  FMUL R71, R58, R58 ;  /* 0x0000003a3a477220 */ /* 0x000fe20000400000 */
[----:B------:R-:W-:Y:S01]  /*4450*/  FMUL R87, R60, R87 ;  /* 0x000000573c577220 */ /* 0x000fe20000400000 */
[----:B------:R-:W0:Y:S01]  /*4460*/  SHFL.BFLY PT, R82, R27, 0x4, 0x1f ;  /* 0x0c801f001b527f89 */ /* 0x000e2200000e0000 */
[----:B------:R-:W-:Y:S01]  /*4470*/  FADD R78, -R101, R78 ;  /* 0x0000004e654e7221 */ /* 0x000fe20000000100 */
[C---:B------:R-:W-:Y:S01]  /*4480*/  FFMA R49, R28.reuse, R70, R49 ;  /* 0x000000461c317223 */ /* 0x040fe20000000031 */
[----:B------:R-:W-:Y:S01]  /*4490*/  FMUL R28, R28, R28 ;  /* 0x0000001c1c1c7220 */ /* 0x000fe20000400000 */
[----:B------:R-:W0:Y:S01]  /*44a0*/  SHFL.BFLY PT, R42, R21, 0x2, 0x1f ;  /* 0x0c401f00152a7f89 */ /* 0x000e2200000e0000 */
[----:B--2---:R-:W-:Y:S01]  /*44b0*/  FADD R88, R88, R81 ;  /* 0x0000005158587221 */ /* 0x004fe20000000000 */
[----:B------:R-:W-:Y:S01]  /*44c0*/  FMUL R74, R74, R71 ;  /* 0x000000474a4a7220 */ /* 0x000fe20000400000 */
[----:B------:R-:W-:Y:S01]  /*44d0*/  FMUL R71, R78, R78 ;  /* 0x0000004e4e477220 */ /* 0x000fe20000400000 */
[----:B---3--:R-:W-:Y:S01]  /*44e0*/  FADD R77, R106, R77 ;  /* 0x0000004d6a4d7221 */ /* 0x008fe20000000000 */
[----:B------:R-:W-:Y:S01]  /*44f0*/  FFMA R88, R61, R7, R88 ;  /* 0x000000073d587223 */ /* 0x000fe20000000058 */
[----:B------:R-:W-:Y:S01]  /*4500*/  FMUL R51, R51, R28 ;  /* 0x0000001c33337220 */ /* 0x000fe20000400000 */
[----:B------:R-:W-:Y:S01]  /*4510*/  FFMA R87, R69, R87, R26 ;  /* 0x0000005745577223 */ /* 0x000fe2000000001a */
[----:B-1----:R-:W-:Y:S01]  /*4520*/  FADD R115, R115, R48 ;  /* 0x0000003073737221 */ /* 0x002fe20000000000 */
[----:B------:R-:W-:Y:S01]  /*4530*/  FMUL R72, R72, R71 ;  /* 0x0000004748487220 */ /* 0x000fe20000400000 */
[----:B------:R-:W1:Y:S01]  /*4540*/  SHFL.BFLY PT, R48, R49, 0x2, 0x1f ;  /* 0x0c401f0031307f89 */ /* 0x000e6200000e0000 */
[----:B------:R-:W-:Y:S01]  /*4550*/  FFMA R77, R70, R51, R77 ;  /* 0x00000033464d7223 */ /* 0x000fe2000000004d */
[----:B----4-:R-:W-:Y:S01]  /*4560*/  FADD R80, -R63, R80 ;  /* 0x000000503f507221 */ /* 0x010fe20000000100 */
[----:B------:R-:W-:Y:S01]  /*4570*/  FFMA R11, R58, R86, R11 ;  /* 0x000000563a0b7223 */ /* 0x000fe2000000000b */
[----:B------:R-:W2:Y:S01]  /*4580*/  SHFL.BFLY PT, R69, R38, 0x2, 0x1f ;  /* 0x0c401f0026457f89 */ /* 0x000ea200000e0000 */
[----:B------:R-:W-:Y:S01]  /*4590*/  FFMA R101, R78, R46, R101 ;  /* 0x0000002e4e657223 */ /* 0x000fe20000000065 */
[----:B-----5:R-:W-:Y:S01]  /*45a0*/  FADD R47, -R76, R47 ;  /* 0x0000002f4c2f7221 */ /* 0x020fe20000000100 */
[C---:B------:R-:W-:Y:S01]  /*45b0*/  FFMA R63, R80.reuse, R100, R63 ;  /* 0x00000064503f7223 */ /* 0x040fe2000000003f */
[----:B------:R-:W3:Y:S01]  /*45c0*/  SHFL.BFLY PT, R81, R90, 0x4, 0x1f ;  /* 0x0c801f005a517f89 */ /* 0x000ee200000e0000 */
[----:B------:R-:W-:Y:S01]  /*45d0*/  FMUL R73, R80, R80 ;  /* 0x0000005050497220 */ /* 0x000fe20000400000 */
[----:B0-----:R-:W-:Y:S01]  /*45e0*/  FADD R82, -R27, R82 ;  /* 0x000000521b527221 */ /* 0x001fe20000000100 */
[----:B------:R-:W-:Y:S01]  /*45f0*/  FMUL R51, R47, R47 ;  /* 0x0000002f2f337220 */ /* 0x000fe20000400000 */
[----:B------:R-:W0:Y:S01]  /*4600*/  SHFL.BFLY PT, R71, R22, 0x2, 0x1f ;  /* 0x0c401f0016477f89 */ /* 0x000e2200000e0000 */
[----:B------:R-:W-:Y:S01]  /*4610*/  FFMA R74, R86, R74, R79 ;  /* 0x0000004a564a7223 */ /* 0x000fe2000000004f */
[----:B------:R-:W-:Y:S01]  /*4620*/  FADD R42, -R21, R42 ;  /* 0x0000002a152a7221 */ /* 0x000fe20000000100 */
[C---:B------:R-:W-:Y:S01]  /*4630*/  FFMA R27, R82.reuse, R62, R27 ;  /* 0x0000003e521b7223 */ /* 0x040fe2000000001b */
[----:B------:R-:W4:Y:S01]  /*4640*/  SHFL.BFLY PT, R61, R88, 0x2, 0x1f ;  /* 0x0c401f00583d7f89 */ /* 0x000f2200000e0000 */
[----:B------:R-:W-:Y:S01]  /*4650*/  FMUL R75, R82, R82 ;  /* 0x00000052524b7220 */ /* 0x000fe20000400000 */
[----:B------:R-:W-:Y:S01]  /*4660*/  FMUL R51, R68, R51 ;  /* 0x0000003344337220 */ /* 0x000fe20000400000 */
[C---:B------:R-:W-:Y:S01]  /*4670*/  FFMA R26, R42.reuse, R64, R21 ;  /* 0x000000402a1a7223 */ /* 0x040fe20000000015 */
[----:B------:R-:W5:Y:S01]  /*4680*/  SHFL.BFLY PT, R93, R108, 0x4, 0x1f ;  /* 0x0c801f006c5d7f89 */ /* 0x000f6200000e0000 */
[----:B------:R-:W-:Y:S01]  /*4690*/  FMUL R21, R42, R42 ;  /* 0x0000002a2a157220 */ /* 0x000fe20000400000 */
[----:B------:R-:W-:Y:S01]  /*46a0*/  FMUL R75, R56, R75 ;  /* 0x0000004b384b7220 */ /* 0x000fe20000400000 */
[----:B------:R-:W-:Y:S01]  /*46b0*/  FMUL R73, R94, R73 ;  /* 0x000000495e497220 */ /* 0x000fe20000400000 */
[----:B------:R-:W5:Y:S01]  /*46c0*/  SHFL.BFLY PT, R68, R63, 0x2, 0x1f ;  /* 0x0c401f003f447f89 */ /* 0x000f6200000e0000 */
[----:B-1----:R-:W-:Y:S01]  /*46d0*/  FADD R48, -R49, R48 ;  /* 0x0000003031307221 */ /* 0x002fe20000000100 */
[----:B------:R-:W-:Y:S01]  /*46e0*/  FMUL R50, R50, R21 ;  /* 0x0000001532327220 */ /* 0x000fe20000400000 */
[----:B------:R-:W-:Y:S01]  /*46f0*/  FFMA R7, R47, R65, R76 ;  /* 0x000000412f077223 */ /* 0x000fe2000000004c */
[----:B------:R-:W1:Y:S01]  /*4700*/  SHFL.BFLY PT, R42, R27, 0x2, 0x1f ;  /* 0x0c401f001b2a7f89 */ /* 0x000e6200000e0000 */
[----:B--2---:R-:W-:Y:S01]  /*4710*/  FADD R69, -R38, R69 ;  /* 0x0000004526457221 */ /* 0x004fe20000000100 */
[----:B------:R-:W-:Y:S01]  /*4720*/  FMUL R47, R48, R48 ;  /* 0x00000030302f7220 */ /* 0x000fe20000400000 */
[----:B------:R-:W-:Y:S01]  /*4730*/  FFMA R100, R100, R73, R115 ;  /* 0x0000004964647223 */ /* 0x000fe20000000073 */
[----:B------:R-:W2:Y:S01]  /*4740*/  SHFL.BFLY PT, R56, R77, 0x2, 0x1f ;  /* 0x0c401f004d387f89 */ /* 0x000ea200000e0000 */
[----:B---3--:R-:W-:Y:S01]  /*4750*/  FADD R81, R90, R81 ;  /* 0x000000515a517221 */ /* 0x008fe20000000000 */
[C---:B------:R-:W-:Y:S01]  /*4760*/  FFMA R21, R69.reuse, R85, R38 ;  /* 0x0000005545157223 */ /* 0x040fe20000000026 */
[----:B------:R-:W-:Y:S01]  /*4770*/  FMUL R69, R69, R69 ;  /* 0x0000004545457220 */ /* 0x000fe20000400000 */
[----:B------:R-:W3:Y:S01]  /*4780*/  SHFL.BFLY PT, R58, R11, 0x2, 0x1f ;  /* 0x0c401f000b3a7f89 */ /* 0x000ee200000e0000 */
[----:B0-----:R-:W-:Y:S01]  /*4790*/  FADD R28, R22, R71 ;  /* 0x00000047161c7221 */ /* 0x001fe20000000000 */
[----:B------:R-:W-:Y:S01]  /*47a0*/  FFMA R22, R48, R6, R49 ;  /* 0x0000000630167223 */ /* 0x000fe20000000031 */
[----:B------:R-:W-:Y:S01]  /*47b0*/  FFMA R72, R46, R72, R81 ;  /* 0x000000482e487223 */ /* 0x000fe20000000051 */
[----:B----4-:R-:W-:Y:S01]  /*47c0*/  FADD R61, R88, R61 ;  /* 0x0000003d583d7221 */ /* 0x010fe20000000000 */
[----:B------:R-:W0:Y:S01]  /*47d0*/  SHFL.BFLY PT, R60, R101, 0x2, 0x1f ;  /* 0x0c401f00653c7f89 */ /* 0x000e2200000e0000 */
[----:B------:R-:W-:Y:S01]  /*47e0*/  FFMA R28, R65, R51, R28 ;  /* 0x00000033411c7223 */ /* 0x000fe2000000001c */
[----:B------:R-:W-:Y:S01]  /*47f0*/  FMUL R69, R10, R69 ;  /* 0x000000450a457220 */ /* 0x000fe20000400000 */
[----:B-----5:R-:W-:Y:S01]  /*4800*/  FADD R93, R108, R93 ;  /* 0x0000005d6c5d7221 */ /* 0x020fe20000000000 */
[----:B------:R-:W4:Y:S01]  /*4810*/  SHFL.BFLY PT, R46, R87, 0x2, 0x1f ;  /* 0x0c401f00572e7f89 */ /* 0x000f2200000e0000 */
[----:B------:R-:W-:Y:S01]  /*4820*/  FFMA R50, R64, R50, R61 ;  /* 0x0000003240327223 */ /* 0x000fe2000000003d */
[----:B------:R-:W-:Y:S01]  /*4830*/  FMUL R66, R66, R47 ;  /* 0x0000002f42427220 */ /* 0x000fe20000400000 */
[----:B------:R-:W-:Y:S01]  /*4840*/  FFMA R62, R62, R75, R93 ;  /* 0x0000004b3e3e7223 */ /* 0x000fe2000000005d */
[----:B------:R-:W5:Y:S01]  /*4850*/  SHFL.BFLY PT, R71, R74, 0x2, 0x1f ;  /* 0x0c401f004a477f89 */ /* 0x000f6200000e0000 */
[----:B------:R-:W-:Y:S01]  /*4860*/  FADD R68, -R63, R68 ;  /* 0x000000443f447221 */ /* 0x000fe20000000100 */
[----:B-1----:R-:W-:-:S02]  /*4870*/  FADD R42, -R27, R42 ;  /* 0x0000002a1b2a7221 */ /* 0x002fc40000000100 */
[----:B------:R-:W1:Y:S01]  /*4880*/  SHFL.BFLY PT, R49, R26, 0x1, 0x1f ;  /* 0x0c201f001a317f89 */ /* 0x000e6200000e0000 */
[C---:B------:R-:W-:Y:S01]  /*4890*/  FMUL R51, R68.reuse, R68 ;  /* 0x0000004444337220 */ /* 0x040fe20000400000 */
[----:B------:R-:W-:Y:S01]  /*48a0*/  FFMA R63, R68, R98, R63 ;  /* 0x00000062443f7223 */ /* 0x000fe2000000003f */
[----:B--2---:R-:W-:Y:S01]  /*48b0*/  FADD R77, R77, R56 ;  /* 0x000000384d4d7221 */ /* 0x004fe20000000000 */
[----:B------:R-:W2:Y:S01]  /*48c0*/  SHFL.BFLY PT, R61, R22, 0x1, 0x1f ;  /* 0x0c201f00163d7f89 */ /* 0x000ea200000e0000 */
[C---:B------:R-:W-:Y:S01]  /*48d0*/  FFMA R27, R42.reuse, R104, R27 ;  /* 0x000000682a1b7223 */ /* 0x040fe2000000001b */
[----:B------:R-:W-:Y:S01]  /*48e0*/  FMUL R42, R42, R42 ;  /* 0x0000002a2a2a7220 */ /* 0x000fe20000400000 */
[----:B------:R-:W-:Y:S01]  /*48f0*/  FFMA R66, R6, R66, R77 ;  /* 0x0000004206427223 */ /* 0x000fe2000000004d */
[----:B------:R-:W2:Y:S01]  /*4900*/  SHFL.BFLY PT, R10, R7, 0x1, 0x1f ;  /* 0x0c201f00070a7f89 */ /* 0x000ea200000e0000 */
[----:B------:R-:W-:Y:S01]  /*4910*/  FMUL R38, R24, R51 ;  /* 0x0000003318267220 */ /* 0x000fe20000400000 */
[----:B------:R-:W-:Y:S01]  /*4920*/  FMUL R42, R53, R42 ;  /* 0x0000002a352a7220 */ /* 0x000fe20000400000 */
[----:B---3--:R-:W-:Y:S01]  /*4930*/  FADD R58, -R11, R58 ;  /* 0x0000003a0b3a7221 */ /* 0x008fe20000000100 */
[----:B------:R-:W3:Y:S01]  /*4940*/  SHFL.BFLY PT, R47, R28, 0x1, 0x1f ;  /* 0x0c201f001c2f7f89 */ /* 0x000ee200000e0000 */
[----:B0-----:R-:W-:Y:S01]  /*4950*/  FADD R60, -R101, R60 ;  /* 0x0000003c653c7221 */ /* 0x001fe20000000100 */
[----:B------:R-:W-:Y:S01]  /*4960*/  IMAD.MOV.U32 R56, RZ, RZ, 0x7f800000 ;  /* 0x7f800000ff387424 */ /* 0x000fe200078e00ff */
[C---:B------:R-:W-:Y:S01]  /*4970*/  FFMA R11, R58.reuse, R84, R11 ;  /* 0x000000543a0b7223 */ /* 0x040fe2000000000b */
[----:B------:R-:W0:Y:S01]  /*4980*/  SHFL.BFLY PT, R73, R72, 0x2, 0x1f ;  /* 0x0c401f0048497f89 */ /* 0x000e2200000e0000 */
[----:B------:R-:W-:Y:S01]  /*4990*/  FMUL R58, R58, R58 ;  /* 0x0000003a3a3a7220 */ /* 0x000fe20000400000 */
[----:B----4-:R-:W-:Y:S01]  /*49a0*/  FADD R46, R87, R46 ;  /* 0x0000002e572e7221 */ /* 0x010fe20000000000 */
[----:B------:R-:W-:Y:S01]  /*49b0*/  FFMA R101, R60, R92, R101 ;  /* 0x0000005c3c657223 */ /* 0x000fe20000000065 */
[----:B------:R-:W4:Y:S01]  /*49c0*/  SHFL.BFLY PT, R75, R100, 0x2, 0x1f ;  /* 0x0c401f00644b7f89 */ /* 0x000f2200000e0000 */
[----:B-----5:R-:W-:Y:S01]  /*49d0*/  FADD R71, R74, R71 ;  /* 0x000000474a477221 */ /* 0x020fe20000000000 */
[----:B------:R-:W-:Y:S01]  /*49e0*/  FMUL R58, R67, R58 ;  /* 0x0000003a433a7220 */ /* 0x000fe20000400000 */
[----:B------:R-:W-:Y:S01]  /*49f0*/  FMUL R60, R60, R60 ;  /* 0x0000003c3c3c7220 */ /* 0x000fe20000400000 */
[----:B------:R-:W5:Y:S01]  /*4a00*/  SHFL.BFLY PT, R79, R62, 0x2, 0x1f ;  /* 0x0c401f003e4f7f89 */ /* 0x000f6200000e0000 */
[----:B-1----:R-:W-:Y:S01]  /*4a10*/  FADD R49, -R26, R49 ;  /* 0x000000311a317221 */ /* 0x002fe20000000100 */
[----:B------:R-:W-:Y:S01]  /*4a20*/  FFMA R46, R85, R69, R46 ;  /* 0x00000045552e7223 */ /* 0x000fe2000000002e */
[----:B------:R-:W-:Y:S01]  /*4a30*/  FFMA R58, R84, R58, R71 ;  /* 0x0000003a543a7223 */ /* 0x000fe20000000047 */
[----:B------:R-:W1:Y:S01]  /*4a40*/  SHFL.BFLY PT, R24, R21, 0x1, 0x1f ;  /* 0x0c201f0015187f89 */ /* 0x000e6200000e0000 */
[----:B--2---:R-:W-:Y:S01]  /*4a50*/  FADD R61, -R22, R61 ;  /* 0x0000003d163d7221 */ /* 0x004fe20000000100 */
[----:B------:R-:W-:Y:S01]  /*4a60*/  FFMA R69, R49, R103, R26 ;  /* 0x0000006731457223 */ /* 0x000fe2000000001a */
[----:B------:R-:W-:Y:S01]  /*4a70*/  FMUL R60, R83, R60 ;  /* 0x0000003c533c7220 */ /* 0x000fe20000400000 */
[----:B------:R-:W2:Y:S01]  /*4a80*/  SHFL.BFLY PT, R53, R66, 0x1, 0x1f ;  /* 0x0c201f0042357f89 */ /* 0x000ea200000e0000 */
[----:B------:R-:W-:Y:S01]  /*4a90*/  FADD R10, -R7, R10 ;  /* 0x0000000a070a7221 */ /* 0x000fe20000000100 */
[----:B------:R-:W-:Y:S01]  /*4aa0*/  FFMA R71, R61, R57, R22 ;  /* 0x000000393d477223 */ /* 0x000fe20000000016 */
[----:B------:R-:W-:Y:S01]  /*4ab0*/  FMUL R6, R49, R49 ;  /* 0x0000003131067220 */ /* 0x000fe20000400000 */
[----:B------:R-:W2:Y:S01]  /*4ac0*/  SHFL.BFLY PT, R51, R50, 0x1, 0x1f ;  /* 0x0c201f0032337f89 */ /* 0x000ea200000e0000 */
[----:B---3--:R-:W-:Y:S01]  /*4ad0*/  FADD R47, R28, R47 ;  /* 0x0000002f1c2f7221 */ /* 0x008fe20000000000 */
[C---:B------:R-:W-:Y:S01]  /*4ae0*/  FFMA R67, R10.reuse, R40, R7 ;  /* 0x000000280a437223 */ /* 0x040fe20000000007 */
[----:B------:R-:W-:Y:S01]  /*4af0*/  FMUL R7, R10, R10 ;  /* 0x0000000a0a077220 */ /* 0x000fe20000400000 */
[----:B0-----:R-:W-:Y:S01]  /*4b00*/  FADD R73, R72, R73 ;  /* 0x0000004948497221 */ /* 0x001fe20000000000 */
[----:B------:R-:W0:Y:S01]  /*4b10*/  SHFL.BFLY PT, R28, R11, 0x1, 0x1f ;  /* 0x0c201f000b1c7f89 */ /* 0x000e2200000e0000 */
[----:B------:R-:W-:Y:S01]  /*4b20*/  FMUL R10, R61, R61 ;  /* 0x0000003d3d0a7220 */ /* 0x000fe20000400000 */
[----:B------:R-:W-:Y:S01]  /*4b30*/  FMUL R6, R5, R6 ;  /* 0x0000000605067220 */ /* 0x000fe20000400000 */
[----:B----4-:R-:W-:Y:S01]  /*4b40*/  FADD R75, R100, R75 ;  /* 0x0000004b644b7221 */ /* 0x010fe20000000000 */
[----:B------:R-:W3:Y:S01]  /*4b50*/  SHFL.BFLY PT, R26, R101, 0x1, 0x1f ;  /* 0x0c201f00651a7f89 */ /* 0x000ee200000e0000 */
        /* <DEDUP_REMOVED lines=8> */
[----:B-1----:R-:W-:Y:S01]  /*4be0*/  FADD R24, -R21, R24 ;  /* 0x0000001815187221 */ /* 0x002fe20000000100 */
[----:B------:R-:W-:Y:S01]  /*4bf0*/  FFMA R7, R40, R7, R47 ;  /* 0x0000000728077223 */ /* 0x000fe2000000002f */
[----:B--2---:R-:W-:Y:S01]  /*4c00*/  FADD R66, R66, R53 ;  /* 0x0000003542427221 */ /* 0x004fe20000000000 */
[----:B------:R-:W1:Y:S01]  /*4c10*/  SHFL.BFLY PT, R65, R46, 0x1, 0x1f ;  /* 0x0c201f002e417f89 */ /* 0x000e6200000e0000 */
[C---:B------:R-:W-:Y:S01]  /*4c20*/  FFMA R53, R24.reuse, R52, R21 ;  /* 0x0000003418357223 */ /* 0x040fe20000000015 */
[----:B------:R-:W-:Y:S01]  /*4c30*/  FMUL R5, R24, R24 ;  /* 0x0000001818057220 */ /* 0x000fe20000400000 */
[----:B------:R-:W-:Y:S01]  /*4c40*/  FADD R50, R50, R51 ;  /* 0x0000003332327221 */ /* 0x000fe20000000000 */
[----:B------:R-:W2:Y:S01]  /*4c50*/  SHFL.BFLY PT, R49, R58, 0x1, 0x1f ;  /* 0x0c201f003a317f89 */ /* 0x000ea200000e0000 */
[----:B------:R-:W-:Y:S01]  /*4c60*/  FFMA R57, R57, R10, R66 ;  /* 0x0000000a39397223 */ /* 0x000fe20000000042 */
[----:B------:R-:W-:Y:S01]  /*4c70*/  FMUL R5, R8, R5 ;  /* 0x0000000508057220 */ /* 0x000fe20000400000 */
[----:B------:R-:W-:Y:S01]  /*4c80*/  FFMA R103, R103, R6, R50 ;  /* 0x0000000667677223 */ /* 0x000fe20000000032 */
[----:B------:R-:W2:Y:S01]  /*4c90*/  SHFL.BFLY PT, R51, R60, 0x1, 0x1f ;  /* 0x0c201f003c337f89 */ /* 0x000ea200000e0000 */
[----:B0-----:R-:W-:Y:S01]  /*4ca0*/  FADD R28, -R11, R28 ;  /* 0x0000001c0b1c7221 */ /* 0x001fe20000000100 */
[----:B------:R-:W-:-:S02]  /*4cb0*/  IMAD.MOV.U32 R50, RZ, RZ, -0x800000 ;  /* 0xff800000ff327424 */ /* 0x000fc400078e00ff */
[----:B------:R-:W0:Y:S01]  /*4cc0*/  SHFL.BFLY PT, R9, R38, 0x1, 0x1f ;  /* 0x0c201f0026097f89 */ /* 0x000e2200000e0000 */
[----:B---3--:R-:W-:Y:S01]  /*4cd0*/  FADD R26, -R101, R26 ;  /* 0x0000001a651a7221 */ /* 0x008fe20000000100 */
[C---:B------:R-:W-:Y:S01]  /*4ce0*/  FFMA R11, R28.reuse, R91, R11 ;  /* 0x0000005b1c0b7223 */ /* 0x040fe2000000000b */
[----:B------:R-:W-:Y:S01]  /*4cf0*/  FMUL R28, R28, R28 ;  /* 0x0000001c1c1c7220 */ /* 0x000fe20000400000 */
[----:B------:R-:W3:Y:S01]  /*4d00*/  SHFL.BFLY PT, R21, R42, 0x1, 0x1f ;  /* 0x0c201f002a157f89 */ /* 0x000ee200000e0000 */
[----:B----4-:R-:W-:Y:S01]  /*4d10*/  FADD R22, -R63, R22 ;  /* 0x000000163f167221 */ /* 0x010fe20000000100 */
[C---:B------:R-:W-:Y:S01]  /*4d20*/  FFMA R101, R26.reuse, R23, R101 ;  /* 0x000000171a657223 */ /* 0x040fe20000000065 */
[----:B------:R-:W-:Y:S01]  /*4d30*/  FMUL R26, R26, R26 ;  /* 0x0000001a1a1a7220 */ /* 0x000fe20000400000 */
[----:B-----5:R-:W-:Y:S01]  /*4d40*/  FADD R48, -R27, R48 ;  /* 0x000000301b307221 */ /* 0x020fe20000000100 */
[C---:B------:R-:W-:Y:S01]  /*4d50*/  FFMA R63, R22.reuse, R44, R63 ;  /* 0x0000002c163f7223 */ /* 0x040fe2000000003f */
[----:B------:R-:W-:Y:S01]  /*4d60*/  FMUL R22, R22, R22 ;  /* 0x0000001616167220 */ /* 0x000fe20000400000 */
[----:B------:R-:W-:Y:S01]  /*4d70*/  FMUL R28, R59, R28 ;  /* 0x0000001c3b1c7220 */ /* 0x000fe20000400000 */
[C---:B------:R-:W-:Y:S01]  /*4d80*/  FFMA R27, R48.reuse, R114, R27 ;  /* 0x00000072301b7223 */ /* 0x040fe2000000001b */
[----:B------:R-:W-:Y:S01]  /*4d90*/  FMUL R48, R48, R48 ;  /* 0x0000003030307220 */ /* 0x000fe20000400000 */
[----:B-1----:R-:W-:Y:S01]  /*4da0*/  FADD R65, R46, R65 ;  /* 0x000000412e417221 */ /* 0x002fe20000000000 */
[----:B------:R-:W-:Y:S01]  /*4db0*/  FMUL R26, R89, R26 ;  /* 0x0000001a591a7220 */ /* 0x000fe20000400000 */
[----:B--2---:R-:W-:Y:S01]  /*4dc0*/  FADD R58, R58, R49 ;  /* 0x000000313a3a7221 */ /* 0x004fe20000000000 */
[----:B------:R-:W-:Y:S01]  /*4dd0*/  FMUL R22, R25, R22 ;  /* 0x0000001619167220 */ /* 0x000fe20000400000 */
[----:B------:R-:W-:Y:S01]  /*4de0*/  FMUL R48, R55, R48 ;  /* 0x0000003037307220 */ /* 0x000fe20000400000 */
[----:B------:R-:W-:Y:S01]  /*4df0*/  FFMA R5, R52, R5, R65 ;  /* 0x0000000534057223 */ /* 0x000fe20000000041 */
[----:B------:R-:W-:Y:S01]  /*4e00*/  FADD R60, R60, R51 ;  /* 0x000000333c3c7221 */ /* 0x000fe20000000000 */
[----:B------:R-:W-:Y:S01]  /*4e10*/  FFMA R91, R91, R28, R58 ;  /* 0x0000001c5b5b7223 */ /* 0x000fe2000000003a */
[----:B------:R-:W-:Y:S01]  /*4e20*/  @!P4 STS [R4+0x5c0], R119 ;  /* 0x0005c0770400c388 */ /* 0x000fe20000000800 */
[----:B------:R-:W-:Y:S01]  /*4e30*/  IMAD.MOV.U32 R46, RZ, RZ, RZ ;  /* 0x000000ffff2e7224 */ /* 0x000fe200078e00ff */
[----:B0-----:R-:W-:Y:S01]  /*4e40*/  FADD R9, R38, R9 ;  /* 0x0000000926097221 */ /* 0x001fe20000000000 */
[----:B------:R-:W-:Y:S01]  /*4e50*/  FFMA R23, R23, R26, R60 ;  /* 0x0000001a17177223 */ /* 0x000fe2000000003c */
[----:B------:R-:W-:Y:S01]  /*4e60*/  @!P4 STS [R4], R67 ;  /* 0x000000430400c388 */ /* 0x000fe20000000800 */
[----:B------:R-:W-:Y:S01]  /*4e70*/  IMAD.MOV.U32 R51, RZ, RZ, -0x800000 ;  /* 0xff800000ff337424 */ /* 0x000fe200078e00ff */
[----:B---3--:R-:W-:Y:S01]  /*4e80*/  FADD R21, R42, R21 ;  /* 0x000000152a157221 */ /* 0x008fe20000000000 */
[----:B------:R-:W-:Y:S01]  /*4e90*/  FFMA R9, R44, R22, R9 ;  /* 0x000000162c097223 */ /* 0x000fe20000000009 */
[----:B------:R-:W-:Y:S01]  /*4ea0*/  @!P4 STS [R4+0x40], R69 ;  /* 0x000040450400c388 */ /* 0x000fe20000000800 */
[----:B------:R-:W-:Y:S01]  /*4eb0*/  IMAD.MOV.U32 R42, RZ, RZ, 0x39aaaaab ;  /* 0x39aaaaabff2a7424 */ /* 0x000fe200078e00ff */
[----:B------:R-:W-:Y:S01]  /*4ec0*/  FFMA R21, R114, R48, R21 ;  /* 0x0000003072157223 */ /* 0x000fe20000000015 */
[----:B------:R-:W-:Y:S01]  /*4ed0*/  IMAD.MOV.U32 R44, RZ, RZ, -0x800000 ;  /* 0xff800000ff2c7424 */ /* 0x000fe200078e00ff */
[----:B------:R-:W-:Y:S01]  /*4ee0*/  @!P4 STS [R4+0x80], R71 ;  /* 0x000080470400c388 */ /* 0x000fe20000000800 */
[----:B------:R-:W-:-:S02]  /*4ef0*/  IMAD.MOV.U32 R48, RZ, RZ, RZ ;  /* 0x000000ffff307224 */ /* 0x000fc400078e00ff */
[----:B------:R-:W-:Y:S01]  /*4f00*/  IMAD.MOV.U32 R52, RZ, RZ, -0x800000 ;  /* 0xff800000ff347424 */ /* 0x000fe200078e00ff */
[----:B------:R0:W-:Y:S01]  /*4f10*/  @!P4 STS [R4+0xc0], R53 ;  /* 0x0000c0350400c388 */ /* 0x0001e20000000800 */
[----:B------:R-:W-:Y:S02]  /*4f20*/  IMAD.MOV.U32 R49, RZ, RZ, -0x800000 ;  /* 0xff800000ff317424 */ /* 0x000fe400078e00ff */
[----:B------:R-:W-:Y:S01]  /*4f30*/  IMAD.MOV.U32 R58, RZ, RZ, -0x800000 ;  /* 0xff800000ff3a7424 */ /* 0x000fe200078e00ff */
[----:B------:R-:W-:Y:S01]  /*4f40*/  @!P4 STS [R4+0x100], R11 ;  /* 0x0001000b0400c388 */ /* 0x000fe20000000800 */
[----:B------:R-:W-:Y:S02]  /*4f50*/  IMAD.MOV.U32 R59, RZ, RZ, -0x800000 ;  /* 0xff800000ff3b7424 */ /* 0x000fe400078e00ff */
[----:B------:R-:W-:Y:S01]  /*4f60*/  IMAD.MOV.U32 R54, RZ, RZ, 0x7f800000 ;  /* 0x7f800000ff367424 */ /* 0x000fe200078e00ff */
[----:B------:R-:W-:Y:S01]  /*4f70*/  @!P4 STS [R4+0x140], R101 ;  /* 0x000140650400c388 */ /* 0x000fe20000000800 */
[----:B------:R-:W-:-:S02]  /*4f80*/  IMAD.MOV.U32 R61, RZ, RZ, 0x7f800000 ;  /* 0x7f800000ff3d7424 */ /* 0x000fc400078e00ff */
[----:B0-----:R-:W-:Y:S01]  /*4f90*/  IMAD.MOV.U32 R53, RZ, RZ, -0x800000 ;  /* 0xff800000ff357424 */ /* 0x001fe200078e00ff */
[----:B------:R0:W-:Y:S01]  /*4fa0*/  @!P4 STS [R4+0x180], R63 ;  /* 0x0001803f0400c388 */ /* 0x0001e20000000800 */
[----:B------:R-:W-:Y:S02]  /*4fb0*/  IMAD.MOV.U32 R60, RZ, RZ, 0x7f800000 ;  /* 0x7f800000ff3c7424 */ /* 0x000fe400078e00ff */
[----:B------:R-:W-:Y:S01]  /*4fc0*/  IMAD.MOV.U32 R55, RZ, RZ, 0x7f800000 ;  /* 0x7f800000ff377424 */ /* 0x000fe200078e00ff */
[----:B------:R-:W-:Y:S01]  /*4fd0*/  @!P4 STS [R4+0x1c0], R27 ;  /* 0x0001c01b0400c388 */ /* 0x000fe20000000800 */
[----:B------:R-:W-:-:S03]  /*4fe0*/  IMAD.MOV.U32 R62, RZ, RZ, 0x7f800000 ;  /* 0x7f800000ff3e7424 */ /* 0x000fc600078e00ff */
[----:B------:R-:W-:Y:S01]  /*4ff0*/  @!P4 STS [R4+0x200], R7 ;  /* 0x000200070400c388 */ /* 0x000fe20000000800 */
[----:B0-----:R-:W-:-:S03]  /*5000*/  IMAD.MOV.U32 R63, RZ, RZ, 0x7f800000 ;  /* 0x7f800000ff3f7424 */ /* 0x001fc600078e00ff */
[----:B------:R-:W-:Y:S04]  /*5010*/  @!P4 STS [R4+0x240], R103 ;  /* 0x000240670400c388 */ /* 0x000fe80000000800 */
[----:B------:R-:W-:Y:S04]  /*5020*/  @!P4 STS [R4+0x280], R57 ;  /* 0x000280390400c388 */ /* 0x000fe80000000800 */
[----:B------:R-:W-:Y:S04]  /*5030*/  @!P4 STS [R4+0x2c0], R5 ;  /* 0x0002c0050400c388 */ /* 0x000fe80000000800 */
[----:B------:R-:W-:Y:S04]  /*5040*/  @!P4 STS [R4+0x300], R91 ;  /* 0x0003005b0400c388 */ /* 0x000fe80000000800 */
[----:B------:R-:W-:Y:S04]  /*5050*/  @!P4 STS [R4+0x340], R23 ;  /* 0x000340170400c388 */ /* 0x000fe80000000800 */
[----:B------:R-:W-:Y:S04]  /*5060*/  @!P4 STS [R4+0x380], R9 ;  /* 0x000380090400c388 */ /* 0x000fe80000000800 */
[----:B------:R-:W-:Y:S04]  /*5070*/  @!P4 STS [R4+0x3c0], R21 ;  /* 0x0003c0150400c388 */ /* 0x000fe80000000800 */
[----:B------:R-:W-:Y:S06]  /*5080*/  BAR.SYNC.DEFER_BLOCKING 0x0 ;  /* 0x0000000000007b1d */ /* 0x000fec0000010000 */
[----:B------:R-:W0:Y:S04]  /*5090*/  @!P5 LDS R18, [R0.X4+0x400] ;  /* 0x000400000012d984 */ /* 0x000e280000004800 */
[----:B------:R-:W1:Y:S04]  /*50a0*/  @!P5 LDS R19, [R0.X4] ;  /* 0x000000000013d984 */ /* 0x000e680000004800 */
[----:B------:R-:W-:Y:S04]  /*50b0*/  @!P5 LDS R20, [R0.X4+0x200] ;  /* 0x000200000014d984 */ /* 0x000fe80000004800 */
[----:B0-----:R-:W0:Y:S04]  /*50c0*/  SHFL.BFLY PT, R7, R18, 0x8, 0x1f ;  /* 0x0d001f0012077f89 */ /* 0x001e2800000e0000 */
[----:B-1----:R-:W1:Y:S01]  /*50d0*/  SHFL.BFLY PT, R6, R19, 0x8, 0x1f ;  /* 0x0d001f0013067f89 */ /* 0x002e6200000e0000 */
[----:B0-----:R-:W-:-:S04]  /*50e0*/  FADD R8, R18, R7 ;  /* 0x0000000712087221 */ /* 0x001fc80000000000 */
[C---:B------:R-:W-:Y:S01]  /*50f0*/  FMUL R5, R8.reuse, 0.25 ;  /* 0x3e80000008057820 */ /* 0x040fe20000400000 */
[C---:B------:R-:W-:Y:S01]  /*5100*/  FSETP.GEU.AND P1, PT, |R8|.reuse, 1.175494350822287508e-38, PT ;  /* 0x008000000800780b */ /* 0x040fe20003f2e200 */
[----:B------:R-:W0:Y:S01]  /*5110*/  SHFL.BFLY PT, R11, R8, 0x4, 0x1f ;  /* 0x0c801f00080b7f89 */ /* 0x000e2200000e0000 */
[----:B------:R-:W-:Y:S01]  /*5120*/  FSETP.GT.AND P0, PT, |R8|, 8.50705917302346158658e+37, PT ;  /* 0x7e8000000800780b */ /* 0x000fe20003f04200 */
[----:B-1----:R-:W-:-:S03]  /*5130*/  FADD R6, -R19, R6 ;  /* 0x0000000613067221 */ /* 0x002fc60000000100 */
[----:B------:R-:W-:Y:S02]  /*5140*/  FSEL R9, R5, R8, P0 ;  /* 0x0000000805097208 */ /* 0x000fe40000000000 */
[----:B------:R-:W1:Y:S05]  /*5150*/  SHFL.BFLY PT, R5, R20, 0x8, 0x1f ;  /* 0x0d001f0014057f89 */ /* 0x000e6a00000e0000 */
[----:B------:R-:W-:Y:S02]  /*5160*/  @!P1 FMUL R9, R9, 16777216 ;  /* 0x4b80000009099820 */ /* 0x000fe40000400000 */
[----:B------:R-:W-:Y:S02]  /*5170*/  @P0 FMUL R7, R7, 0.25 ;  /* 0x3e80000007070820 */ /* 0x000fe40000400000 */
[----:B------:R-:W2:Y:S02]  /*5180*/  MUFU.RCP R10, R9 ;  /* 0x00000009000a7308 */ /* 0x000ea40000001000 */
[----:B------:R-:W-:Y:S01]  /*5190*/  @!P1 FMUL R7, R7, 16777216 ;  /* 0x4b80000007079820 */ /* 0x000fe20000400000 */
[C---:B------:R-:W-:Y:S01]  /*51a0*/  FSETP.NEU.AND P1, PT, R8.reuse, RZ, PT ;  /* 0x000000ff0800720b */ /* 0x040fe20003f2d000 */
[----:B0-----:R-:W-:-:S04]  /*51b0*/  FADD R21, R8, R11 ;  /* 0x0000000b08157221 */ /* 0x001fc80000000000 */
[C---:B------:R-:W-:Y:S01]  /*51c0*/  FMUL R22, R21.reuse, 0.25 ;  /* 0x3e80000015167820 */ /* 0x040fe20000400000 */
[C---:B------:R-:W-:Y:S01]  /*51d0*/  FSETP.GEU.AND P6, PT, |R21|.reuse, 1.175494350822287508e-38, PT ;  /* 0x008000001500780b */ /* 0x040fe20003fce200 */
[----:B------:R-:W0:Y:S01]  /*51e0*/  SHFL.BFLY PT, R24, R21, 0x2, 0x1f ;  /* 0x0c401f0015187f89 */ /* 0x000e2200000e0000 */
[C---:B------:R-:W-:Y:S01]  /*51f0*/  FSETP.GT.AND P0, PT, |R21|.reuse, 8.50705917302346158658e+37, PT ;  /* 0x7e8000001500780b */ /* 0x040fe20003f04200 */
[----:B--2---:R-:W-:Y:S01]  /*5200*/  FMUL R10, R10, R7 ;  /* 0x000000070a0a7220 */ /* 0x004fe20000400000 */
[----:B------:R-:W-:Y:S01]  /*5210*/  FMUL R7, R6, R6 ;  /* 0x0000000606077220 */ /* 0x000fe20000400000 */
[----:B-1----:R-:W-:Y:S01]  /*5220*/  FADD R5, R20, R5 ;  /* 0x0000000514057221 */ /* 0x002fe20000000000 */
[----:B------:R-:W-:Y:S02]  /*5230*/  FSEL R22, R22, R21, P0 ;  /* 0x0000001516167208 */ /* 0x000fe40000000000 */
[----:B------:R-:W-:Y:S01]  /*5240*/  FSEL R10, R10, RZ, P1 ;  /* 0x000000ff0a0a7208 */ /* 0x000fe20000800000 */
[----:B------:R-:W-:Y:S01]  /*5250*/  FMUL R7, R18, R7 ;  /* 0x0000000712077220 */ /* 0x000fe20000400000 */
[----:B------:R-:W-:-:S03]  /*5260*/  FSETP.NEU.AND P1, PT, R21, RZ, PT ;  /* 0x000000ff1500720b */ /* 0x000fc60003f2d000 */
[----:B------:R-:W-:Y:S01]  /*5270*/  FFMA R6, R6, R10, R19 ;  /* 0x0000000a06067223 */ /* 0x000fe20000000013 */
[----:B------:R-:W-:Y:S01]  /*5280*/  @!P6 FMUL R22, R22, 16777216 ;  /* 0x4b8000001616e820 */ /* 0x000fe20000400000 */
[----:B------:R-:W-:Y:S01]  /*5290*/  FFMA R5, R10, R7, R5 ;  /* 0x000000070a057223 */ /* 0x000fe20000000005 */
[----:B------:R-:W-:Y:S02]  /*52a0*/  @P0 FMUL R11, R11, 0.25 ;  /* 0x3e8000000b0b0820 */ /* 0x000fe40000400000 */
[----:B------:R-:W1:Y:S02]  /*52b0*/  SHFL.BFLY PT, R9, R6, 0x4, 0x1f ;  /* 0x0c801f0006097f89 */ /* 0x000e6400000e0000 */
[----:B------:R-:W2:Y:S01]  /*52c0*/  MUFU.RCP R22, R22 ;  /* 0x0000001600167308 */ /* 0x000ea20000001000 */
[----:B------:R-:W-:Y:S01]  /*52d0*/  @!P6 FMUL R11, R11, 16777216 ;  /* 0x4b8000000b0be820 */ /* 0x000fe20000400000 */
[----:B------:R-:W3:Y:S01]  /*52e0*/  SHFL.BFLY PT, R10, R5, 0x4, 0x1f ;  /* 0x0c801f00050a7f89 */ /* 0x000ee200000e0000 */
[----:B0-----:R-:W-:-:S04]  /*52f0*/  FADD R18, R21, R24 ;  /* 0x0000001815127221 */ /* 0x001fc80000000000 */
[C---:B------:R-:W-:Y:S01]  /*5300*/  FMUL R7, R18.reuse, 0.25 ;  /* 0x3e80000012077820 */ /* 0x040fe20000400000 */
[C---:B------:R-:W-:Y:S01]  /*5310*/  FSETP.GEU.AND P6, PT, |R18|.reuse, 1.175494350822287508e-38, PT ;  /* 0x008000001200780b */ /* 0x040fe20003fce200 */
[----:B------:R-:W0:Y:S01]  /*5320*/  SHFL.BFLY PT, R23, R18, 0x1, 0x1f ;  /* 0x0c201f0012177f89 */ /* 0x000e2200000e0000 */
[----:B------:R-:W-:Y:S01]  /*5330*/  FSETP.GT.AND P0, PT, |R18|, 8.50705917302346158658e+37, PT ;  /* 0x7e8000001200780b */ /* 0x000fe20003f04200 */
[----:B--2---:R-:W-:-:S03]  /*5340*/  FMUL R11, R22, R11 ;  /* 0x0000000b160b7220 */ /* 0x004fc60000400000 */
[----:B------:R-:W-:Y:S02]  /*5350*/  FSEL R19, R7, R18, P0 ;  /* 0x0000001207137208 */ /* 0x000fe40000000000 */
[----:B------:R-:W-:Y:S01]  /*5360*/  FSEL R11, R11, RZ, P1 ;  /* 0x000000ff0b0b7208 */ /* 0x000fe20000800000 */
[----:B-1----:R-:W-:-:S04]  /*5370*/  FADD R9, -R6, R9 ;  /* 0x0000000906097221 */ /* 0x002fc80000000100 */
[----:B------:R-:W-:Y:S02]  /*5380*/  @!P6 FMUL R19, R19, 16777216 ;  /* 0x4b8000001313e820 */ /* 0x000fe40000400000 */
[----:B------:R-:W-:Y:S01]  /*5390*/  @P0 FMUL R24, R24, 0.25 ;  /* 0x3e80000018180820 */ /* 0x000fe20000400000 */
[C---:B------:R-:W-:Y:S01]  /*53a0*/  FFMA R6, R9.reuse, R11, R6 ;  /* 0x0000000b09067223 */ /* 0x040fe20000000006 */
[----:B------:R-:W-:Y:S01]  /*53b0*/  FMUL R7, R9, R9 ;  /* 0x0000000909077220 */ /* 0x000fe20000400000 */
[----:B---3--:R-:W-:Y:S01]  /*53c0*/  FADD R10, R5, R10 ;  /* 0x0000000a050a7221 */ /* 0x008fe20000000000 */
[----:B------:R-:W1:Y:S01]  /*53d0*/  MUFU.RCP R19, R19 ;  /* 0x0000001300137308 */ /* 0x000e620000001000 */
[----:B------:R-:W-:Y:S01]  /*53e0*/  @!P6 FMUL R24, R24, 16777216 ;  /* 0x4b8000001818e820 */ /* 0x000fe20000400000 */
[----:B------:R-:W-:Y:S01]  /*53f0*/  FMUL R7, R8, R7 ;  /* 0x0000000708077220 */ /* 0x000fe20000400000 */
[----:B------:R-:W2:Y:S01]  /*5400*/  SHFL.BFLY PT, R5, R6, 0x2, 0x1f ;  /* 0x0c401f0006057f89 */ /* 0x000ea200000e0000 */
[----:B------:R-:W-:-:S02]  /*5410*/  FSETP.NEU.AND P0, PT, R18, RZ, PT ;  /* 0x000000ff1200720b */ /* 0x000fc40003f0d000 */
[----:B------:R-:W-:Y:S01]  /*5420*/  FFMA R7, R11, R7, R10 ;  /* 0x000000070b077223 */ /* 0x000fe2000000000a */
[----:B0-----:R-:W-:Y:S01]  /*5430*/  FADD R9, R18, R23 ;  /* 0x0000001712097221 */ /* 0x001fe20000000000 */
[----:B------:R-:W-:-:S03]  /*5440*/  IADD3 R12, P6, R12, 0x9000, RZ ;  /* 0x000090000c0c7810 */ /* 0x000fc60007fde0ff */
[----:B------:R-:W0:Y:S01]  /*5450*/  SHFL.BFLY PT, R8, R7, 0x2, 0x1f ;  /* 0x0c401f0007087f89 */ /* 0x000e2200000e0000 */
[C---:B------:R-:W-:Y:S01]  /*5460*/  FSETP.GEU.AND P1, PT, |R9|.reuse, 1.175494350822287508e-38, PT ;  /* 0x008000000900780b */ /* 0x040fe20003f2e200 */
[----:B------:R-:W-:Y:S01]  /*5470*/  FMUL R20, R9, 0.25 ;  /* 0x3e80000009147820 */ /* 0x000fe20000400000 */
[----:B------:R-:W-:Y:S01]  /*5480*/  IMAD.X R13, RZ, RZ, R13, P6 ;  /* 0x000000ffff0d7224 */ /* 0x000fe200030e060d */
[----:B-1----:R-:W-:-:S05]  /*5490*/  FMUL R24, R19, R24 ;  /* 0x0000001813187220 */ /* 0x002fca0000400000 */
[----:B------:R-:W-:Y:S02]  /*54a0*/  FSEL R24, R24, RZ, P0 ;  /* 0x000000ff18187208 */ /* 0x000fe40000000000 */
[----:B------:R-:W-:Y:S01]  /*54b0*/  FSETP.GT.AND P0, PT, |R9|, 8.50705917302346158658e+37, PT ;  /* 0x7e8000000900780b */ /* 0x000fe20003f04200 */
[----:B--2---:R-:W-:-:S03]  /*54c0*/  FADD R5, -R6, R5 ;  /* 0x0000000506057221 */ /* 0x004fc60000000100 */
[----:B------:R-:W-:Y:S01]  /*54d0*/  FSEL R20, R20, R9, P0 ;  /* 0x0000000914147208 */ /* 0x000fe20000000000 */
[C---:B------:R-:W-:Y:S01]  /*54e0*/  FMUL R10, R5.reuse, R5 ;  /* 0x00000005050a7220 */ /* 0x040fe20000400000 */
[----:B------:R-:W-:-:S03]  /*54f0*/  FFMA R5, R5, R24, R6 ;  /* 0x0000001805057223 */ /* 0x000fc60000000006 */
[----:B------:R-:W-:Y:S01]  /*5500*/  @!P1 FMUL R20, R20, 16777216 ;  /* 0x4b80000014149820 */ /* 0x000fe20000400000 */
[----:B0-----:R-:W-:Y:S01]  /*5510*/  FADD R7, R7, R8 ;  /* 0x0000000807077221 */ /* 0x001fe20000000000 */
[----:B------:R-:W-:Y:S01]  /*5520*/  FMUL R10, R21, R10 ;  /* 0x0000000a150a7220 */ /* 0x000fe20000400000 */
[----:B------:R-:W0:Y:S01]  /*5530*/  SHFL.BFLY PT, R6, R5, 0x1, 0x1f ;  /* 0x0c201f0005067f89 */ /* 0x000e2200000e0000 */
[----:B------:R-:W-:Y:S02]  /*5540*/  @P0 FMUL R23, R23, 0.25 ;  /* 0x3e80000017170820 */ /* 0x000fe40000400000 */
[----:B------:R-:W1:Y:S01]  /*5550*/  MUFU.RCP R20, R20 ;  /* 0x0000001400147308 */ /* 0x000e620000001000 */
[----:B------:R-:W-:Y:S01]  /*5560*/  FFMA R7, R24, R10, R7 ;  /* 0x0000000a18077223 */ /* 0x000fe20000000007 */
[----:B------:R-:W-:Y:S01]  /*5570*/  LOP3.LUT P0, RZ, R0, 0xf, RZ, 0xc0, !PT ;  /* 0x0000000f00ff7812 */ /* 0x000fe2000780c0ff */
[----:B------:R-:W-:Y:S01]  /*5580*/  @!P1 FMUL R23, R23, 16777216 ;  /* 0x4b80000017179820 */ /* 0x000fe20000400000 */
[----:B------:R-:W-:-:S02]  /*5590*/  FSETP.NEU.AND P1, PT, R9, RZ, PT ;  /* 0x000000ff0900720b */ /* 0x000fc40003f2d000 */
[----:B------:R-:W2:Y:S01]  /*55a0*/  SHFL.BFLY PT, R8, R7, 0x1, 0x1f ;  /* 0x0c201f0007087f89 */ /* 0x000ea200000e0000 */
[----:B------:R-:W-:Y:S01]  /*55b0*/  ISETP.LT.AND P0, PT, R0, 0x80, !P0 ;  /* 0x000000800000780c */ /* 0x000fe20004701270 */
[----:B-1----:R-:W-:-:S12]  /*55c0*/  FMUL R23, R20, R23 ;  /* 0x0000001714177220 */ /* 0x002fd80000400000 */
[----:B------:R-:W-:Y:S01]  /*55d0*/  @P0 STS [R0.X4+0x400], R9 ;  /* 0x0004000900000388 */ /* 0x000fe20000004800 */
[----:B------:R-:W-:Y:S01]  /*55e0*/  FSEL R23, R23, RZ, P1 ;  /* 0x000000ff17177208 */ /* 0x000fe20000800000 */
[----:B0-----:R-:W-:Y:S01]  /*55f0*/  FADD R6, -R5, R6 ;  /* 0x0000000605067221 */ /* 0x001fe20000000100 */
[----:B------:R-:W-:-:S03]  /*5600*/  IADD3 R2, P1, R2, 0x4800, RZ ;  /* 0x0000480002027810 */ /* 0x000fc60007f3e0ff */
[C---:B------:R-:W-:Y:S01]  /*5610*/  FMUL R11, R6.reuse, R6 ;  /* 0x00000006060b7220 */ /* 0x040fe20000400000 */
[----:B------:R-:W-:Y:S01]  /*5620*/  FFMA R5, R6, R23, R5 ;  /* 0x0000001706057223 */ /* 0x000fe20000000005 */
[----:B--2---:R-:W-:Y:S02]  /*5630*/  FADD R8, R7, R8 ;  /* 0x0000000807087221 */ /* 0x004fe40000000000 */
[----:B------:R-:W-:Y:S02]  /*5640*/  FMUL R11, R18, R11 ;  /* 0x0000000b120b7220 */ /* 0x000fe40000400000 */
[----:B------:R-:W-:Y:S02]  /*5650*/  @P0 STS [R0.X4], R5 ;  /* 0x0000000500000388 */ /* 0x000fe40000004800 */
[----:B------:R-:W-:-:S05]  /*5660*/  FFMA R11, R23, R11, R8 ;  /* 0x0000000b170b7223 */ /* 0x000fca0000000008 */
[----:B------:R-:W-:Y:S04]  /*5670*/  @P0 STS [R0.X4+0x200], R11 ;  /* 0x0002000b00000388 */ /* 0x000fe80000004800 */
[----:B------:R-:W-:Y:S06]  /*5680*/  BAR.SYNC.DEFER_BLOCKING 0x0 ;  /* 0x0000000000007b1d */ /* 0x000fec0000010000 */
[----:B------:R-:W0:Y:S04]  /*5690*/  LDS R6, [0x200] ;  /* 0x00020000ff067984 */ /* 0x000e280000000800 */
[----:B------:R-:W1:Y:S04]  /*56a0*/  LDS R7, [0x240] ;  /* 0x00024000ff077984 */ /* 0x000e680000000800 */
[----:B------:R-:W2:Y:S04]  /*56b0*/  LDS R8, [0x280] ;  /* 0x00028000ff087984 */ /* 0x000ea80000000800 */
[----:B------:R-:W3:Y:S04]  /*56c0*/  LDS R25, [0x300] ;  /* 0x00030000ff197984 */ /* 0x000ee80000000800 */
[----:B------:R-:W4:Y:S04]  /*56d0*/  LDS R10, [0x2c0] ;  /* 0x0002c000ff0a7984 */ /* 0x000f280000000800 */
[----:B------:R-:W5:Y:S04]  /*56e0*/  LDS R26, [0x340] ;  /* 0x00034000ff1a7984 */ /* 0x000f680000000800 */
[----:B------:R-:W5:Y:S04]  /*56f0*/  LDS R9, [0x380] ;  /* 0x00038000ff097984 */ /* 0x000f680000000800 */
[----:B------:R-:W5:Y:S04]  /*5700*/  LDS R11, [0x3c0] ;  /* 0x0003c000ff0b7984 */ /* 0x000f680000000800 */
[----:B------:R-:W5:Y:S04]  /*5710*/  LDS R19, [RZ] ;  /* 0x00000000ff137984 */ /* 0x000f680000000800 */
[----:B------:R-:W5:Y:S01]  /*5720*/  LDS R20, [0x40] ;  /* 0x00004000ff147984 */ /* 0x000f620000000800 */
[----:B0-----:R-:W-:-:S03]  /*5730*/  FFMA R5, R6, R42, 9.9999999747524270788e-07 ;  /* 0x358637bd06057423 */ /* 0x001fc6000000002a */
[----:B------:R-:W0:Y:S01]  /*5740*/  LDS R22, [0x80] ;  /* 0x00008000ff167984 */ /* 0x000e220000000800 */
[----:B-1----:R-:W-:-:S03]  /*5750*/  FFMA R6, R7, R42, 9.9999999747524270788e-07 ;  /* 0x358637bd07067423 */ /* 0x002fc6000000002a */
[----:B------:R-:W1:Y:S01]  /*5760*/  LDS R23, [0xc0] ;  /* 0x0000c000ff177984 */ /* 0x000e620000000800 */
[----:B------:R-:W0:Y:S01]  /*5770*/  MUFU.RSQ R5, R5 ;  /* 0x0000000500057308 */ /* 0x000e220000001400 */
[-C--:B--2---:R-:W-:Y:S01]  /*5780*/  FFMA R7, R8, R42.reuse, 9.9999999747524270788e-07 ;  /* 0x358637bd08077423 */ /* 0x084fe2000000002a */
[----:B------:R-:W-:Y:S01]  /*5790*/  IMAD.SHL.U32 R8, R32, 0x2, RZ ;  /* 0x0000000220087824 */ /* 0x000fe200078e00ff */
[----:B------:R-:W2:Y:S01]  /*57a0*/  LDS R24, [0x100] ;  /* 0x00010000ff187984 */ /* 0x000ea20000000800 */
[-C--:B---3--:R-:W-:Y:S02]  /*57b0*/  FFMA R32, R25, R42.reuse, 9.9999999747524270788e-07 ;  /* 0x358637bd19207423 */ /* 0x088fe4000000002a */
[--C-:B------:R-:W-:Y:S01]  /*57c0*/  IMAD R38, R43, 0x2, R8.reuse ;  /* 0x000000022b267824 */ /* 0x100fe200078e0208 */
[----:B------:R-:W3:Y:S01]  /*57d0*/  LDS R25, [0x140] ;  /* 0x00014000ff197984 */ /* 0x000ee20000000800 */
[----:B------:R-:W0:Y:S01]  /*57e0*/  MUFU.RSQ R6, R6 ;  /* 0x0000000600067308 */ /* 0x000e220000001400 */
[----:B----4-:R-:W-:Y:S01]  /*57f0*/  FFMA R10, R10, R42, 9.9999999747524270788e-07 ;  /* 0x358637bd0a0a7423 */ /* 0x010fe2000000002a */
[----:B------:R-:W-:Y:S01]  /*5800*/  IMAD.X R43, RZ, RZ, R3, P1 ;  /* 0x000000ffff2b7224 */ /* 0x000fe200008e0603 */
[----:B------:R-:W4:Y:S01]  /*5810*/  LDS R27, [0x180] ;  /* 0x00018000ff1b7984 */ /* 0x000f220000000800 */
[----:B------:R-:W-:Y:S01]  /*5820*/  LEA.HI R31, R31, R8, RZ, 0x1e ;  /* 0x000000081f1f7211 */ /* 0x000fe200078ff0ff */
[-C--:B-----5:R-:W-:Y:S01]  /*5830*/  FFMA R26, R26, R42.reuse, 9.9999999747524270788e-07 ;  /* 0x358637bd1a1a7423 */ /* 0x0a0fe2000000002a */
[--C-:B------:R-:W-:Y:S01]  /*5840*/  IMAD R33, R33, 0x2, R8.reuse ;  /* 0x0000000221217824 */ /* 0x100fe200078e0208 */
[----:B------:R-:W0:Y:S01]  /*5850*/  LDS R28, [0x1c0] ;  /* 0x0001c000ff1c7984 */ /* 0x000e220000000800 */
[----:B------:R-:W0:Y:S01]  /*5860*/  MUFU.RSQ R7, R7 ;  /* 0x0000000700077308 */ /* 0x000e220000001400 */
[-C--:B------:R-:W-:Y:S01]  /*5870*/  FFMA R9, R9, R42.reuse, 9.9999999747524270788e-07 ;  /* 0x358637bd09097423 */ /* 0x080fe2000000002a */
[--C-:B------:R-:W-:Y:S01]  /*5880*/  IMAD R18, R35, 0x2, R8.reuse ;  /* 0x0000000223127824 */ /* 0x100fe200078e0208 */
[----:B------:R-:W-:Y:S01]  /*5890*/  LOP3.LUT R3, R0, 0x7, RZ, 0xc0, !PT ;  /* 0x0000000700037812 */ /* 0x000fe200078ec0ff */
[--C-:B------:R-:W-:Y:S01]  /*58a0*/  IMAD R37, R37, 0x2, R8.reuse ;  /* 0x0000000225257824 */ /* 0x100fe200078e0208 */
[----:B------:R-:W-:Y:S01]  /*58b0*/  FFMA R11, R11, R42, 9.9999999747524270788e-07 ;  /* 0x358637bd0b0b7423 */ /* 0x000fe2000000002a */
[----:B------:R-:W-:-:S02]  /*58c0*/  IMAD R39, R39, 0x2, R8 ;  /* 0x0000000227277824 */ /* 0x000fc400078e0208 */
[----:B------:R0:W0:Y:S01]  /*58d0*/  MUFU.RSQ R21, R10 ;  /* 0x0000000a00157308 */ /* 0x0000220000001400 */
[--C-:B------:R-:W-:Y:S02]  /*58e0*/  IMAD R41, R41, 0x2, R8.reuse ;  /* 0x0000000229297824 */ /* 0x100fe400078e0208 */
[----:B------:R-:W-:Y:S02]  /*58f0*/  IMAD R45, R45, 0x2, R8 ;  /* 0x000000022d2d7824 */ /* 0x000fe400078e0208 */
[----:B------:R-:W-:-:S03]  /*5900*/  IMAD.MOV.U32 R42, RZ, RZ, 0x7f800000 ;  /* 0x7f800000ff2a7424 */ /* 0x000fc600078e00ff */
[----:B------:R-:W0:Y:S08]  /*5910*/  MUFU.RSQ R32, R32 ;  /* 0x0000002000207308 */ /* 0x000e300000001400 */
[----:B------:R0:W0:Y:S08]  /*5920*/  MUFU.RSQ R40, R26 ;  /* 0x0000001a00287308 */ /* 0x0000300000001400 */
[----:B------:R0:W0:Y:S08]  /*5930*/  MUFU.RSQ R47, R9 ;  /* 0x00000009002f7308 */ /* 0x0000300000001400 */
[----:B-1234-:R0:W0:Y:S02]  /*5940*/  MUFU.RSQ R57, R11 ;  /* 0x0000000b00397308 */ /* 0x01e0240000001400 */
.L_x_3:
[----:B------:R-:W-:Y:S01]  /*5950*/  IMAD.IADD R65, R17, 0x1, R48 ;  /* 0x0000000111417824 */ /* 0x000fe200078e0230 */
[----:B0-----:R-:W-:Y:S01]  /*5960*/  CS2R R8, SRZ ;  /* 0x0000000000087805 */ /* 0x001fe2000001ff00 */
[----:B------:R-:W-:Y:S01]  /*5970*/  IMAD.MOV.U32 R26, RZ, RZ, 0x2 ;  /* 0x00000002ff1a7424 */ /* 0x000fe200078e00ff */
[----:B------:R-:W-:-:S03]  /*5980*/  CS2R R10, SRZ ;  /* 0x00000000000a7805 */ /* 0x000fc6000001ff00 */
[----:B------:R-:W-:-:S05]  /*5990*/  IMAD.WIDE R34, R65, R26, c[0x0][0x1a0] ;  /* 0x0000680041227625 */ /* 0x000fca00078e021a */
[----:B------:R0:W2:Y:S01]  /*59a0*/  @!P2 LDG.E.EF.128 R8, [R34.64] ;  /* 0x000000042208a981 */ /* 0x0000a2000c0e1d00 */
[----:B------:R-:W-:-:S03]  /*59b0*/  LOP3.LUT R69, R48, 0x3000, R16, 0xfe, !PT ;  /* 0x0000300030457812 */ /* 0x000fc600078efe10 */
[----:B------:R-:W-:Y:S01]  /*59c0*/  BAR.SYNC.DEFER_BLOCKING 0x0 ;  /* 0x0000000000007b1d */ /* 0x000fe20000010000 */
[----:B0-----:R-:W-:Y:S01]  /*59d0*/  IMAD.MOV.U32 R34, RZ, RZ, 0x4 ;  /* 0x00000004ff227424 */ /* 0x001fe200078e00ff */
[----:B--2---:R-:W-:-:S04]  /*59e0*/  PRMT R35, R8, 0x7632, R35 ;  /* 0x0000763208237816 */ /* 0x004fc80000000023 */
[----:B------:R0:W-:Y:S01]  /*59f0*/  STS.U16 [R31], R8 ;  /* 0x000000081f007388 */ /* 0x0001e20000000400 */
[----:B------:R-:W-:Y:S02]  /*5a00*/  PRMT R64, R9, 0x7632, R64 ;  /* 0x0000763209407816 */ /* 0x000fe40000000040 */
[----:B------:R-:W-:Y:S01]  /*5a10*/  PRMT R67, R10, 0x7632, R67 ;  /* 0x000076320a437816 */ /* 0x000fe20000000043 */
[----:B------:R1:W-:Y:S01]  /*5a20*/  STS.U16 [R33+0x10], R35 ;  /* 0x0000102321007388 */ /* 0x0003e20000000400 */
[----:B------:R-:W-:-:S03]  /*5a30*/  PRMT R68, R11, 0x7632, R68 ;  /* 0x000076320b447816 */ /* 0x000fc60000000044 */
[----:B------:R-:W-:Y:S04]  /*5a40*/  STS.U16 [R18+0x20], R9 ;  /* 0x0000200912007388 */ /* 0x000fe80000000400 */
[----:B------:R-:W-:Y:S01]  /*5a50*/  STS.U16 [R37+0x30], R64 ;  /* 0x0000304025007388 */ /* 0x000fe20000000400 */
[----:B0-----:R-:W-:Y:S02]  /*5a60*/  IMAD.MOV.U32 R8, RZ, RZ, R2 ;  /* 0x000000ffff087224 */ /* 0x001fe400078e0002 */
[C---:B-1----:R-:W-:Y:S01]  /*5a70*/  IMAD.WIDE.U32 R34, R69.reuse, R34, c[0x0][0x168] ;  /* 0x00005a0045227625 */ /* 0x042fe200078e0022 */
[----:B------:R-:W-:Y:S04]  /*5a80*/  STS.U16 [R39+0x40], R10 ;  /* 0x0000400a27007388 */ /* 0x000fe80000000400 */
[----:B------:R0:W-:Y:S04]  /*5a90*/  STS.U16 [R41+0x50], R67 ;  /* 0x0000504329007388 */ /* 0x0001e80000000400 */
[----:B------:R-:W-:Y:S04]  /*5aa0*/  STS.U16 [R38+0x60], R11 ;  /* 0x0000600b26007388 */ /* 0x000fe80000000400 */
[----:B------:R-:W-:Y:S01]  /*5ab0*/  STS.U16 [R45+0x70], R68 ;  /* 0x000070442d007388 */ /* 0x000fe20000000400 */
[----:B0-----:R-:W-:-:S03]  /*5ac0*/  IMAD.WIDE.U32 R66, R69, R26, c[0x0][0x170] ;  /* 0x00005c0045427625 */ /* 0x001fc600078e001a */
[----:B------:R-:W-:Y:S01]  /*5ad0*/  BAR.SYNC.DEFER_BLOCKING 0x0 ;  /* 0x0000000000007b1d */ /* 0x000fe20000010000 */
[----:B------:R-:W-:-:S05]  /*5ae0*/  IMAD.MOV.U32 R9, RZ, RZ, R43 ;  /* 0x000000ffff097224 */ /* 0x000fca00078e002b */
[----:B------:R-:W2:Y:S04]  /*5af0*/  LDG.E.EL.U16 R66, [R66.64] ;  /* 0x0000000442427981 */ /* 0x000ea8000c2e1500 */
[----:B------:R0:W3:Y:S04]  /*5b00*/  LDG.E.EL.U16 R8, [R8.64] ;  /* 0x0000000408087981 */ /* 0x0000e8000c2e1500 */
[----:B------:R3:W4:Y:S04]  /*5b10*/  LDG.E.EL R34, [R34.64] ;  /* 0x0000000422227981 */ /* 0x000728000c2e1900 */
[----:B------:R-:W5:Y:S01]  /*5b20*/  LDG.E.EL R70, [R12.64] ;  /* 0x000000040c467981 */ /* 0x000f62000c2e1900 */
[----:B------:R-:W-:-:S03]  /*5b30*/  FSETP.NAN.AND P1, PT, R56, R56, PT ;  /* 0x000000383800720b */ /* 0x000fc60003f28000 */
[----:B------:R-:W-:Y:S04]  /*5b40*/  LDS.U16 R64, [R29+0x4] ;  /* 0x000004001d407984 */ /* 0x000fe80000000400 */
[----:B------:R-:W1:Y:S04]  /*5b50*/  LDS.U16 R69, [R29+0x6] ;  /* 0x000006001d457984 */ /* 0x000e680000000400 */
[----:B------:R-:W-:Y:S04]  /*5b60*/  LDS.U16 R68, [R29] ;  /* 0x000000001d447984 */ /* 0x000fe80000000400 */
[----:B------:R-:W0:Y:S04]  /*5b70*/  LDS.U16 R71, [R29+0x2] ;  /* 0x000002001d477984 */ /* 0x000e280000000400 */
[----:B------:R-:W-:Y:S04]  /*5b80*/  LDS.U16 R10, [R29+0x8] ;  /* 0x000008001d0a7984 */ /* 0x000fe80000000400 */
[----:B------:R-:W0:Y:S01]  /*5b90*/  LDS.U16 R11, [R29+0xa] ;  /* 0x00000a001d0b7984 */ /* 0x000e220000000400 */
[----:B-1----:R-:W-:-:S05]  /*5ba0*/  PRMT R64, R64, 0x5410, R69 ;  /* 0x0000541040407816 */ /* 0x002fca0000000045 */
[C---:B0-----:R-:W-:Y:S01]  /*5bb0*/  IMAD.U32 R9, R64.reuse, 0x10000, RZ ;  /* 0x0001000040097824 */ /* 0x041fe200078e00ff */
[----:B------:R-:W-:Y:S02]  /*5bc0*/  PRMT R64, R64, 0x7632, R64 ;  /* 0x0000763240407816 */ /* 0x000fe40000000040 */
[----:B------:R-:W-:-:S03]  /*5bd0*/  PRMT R68, R68, 0x5410, R71 ;  /* 0x0000541044447816 */ /* 0x000fc60000000047 */
[----:B------:R-:W-:-:S04]  /*5be0*/  IMAD.U32 R64, R64, 0x10000, RZ ;  /* 0x0001000040407824 */ /* 0x000fc800078e00ff */
[----:B------:R-:W-:Y:S01]  /*5bf0*/  FADD R64, -R23, R64 ;  /* 0x0000004017407221 */ /* 0x000fe20000000100 */
[----:B------:R-:W-:-:S03]  /*5c00*/  PRMT R10, R10, 0x5410, R11 ;  /* 0x000054100a0a7816 */ /* 0x000fc6000000000b */
[----:B------:R-:W-:Y:S02]  /*5c10*/  FMUL R64, R21, R64 ;  /* 0x0000004015407220 */ /* 0x000fe40000400000 */
[C---:B------:R-:W-:Y:S01]  /*5c20*/  IMAD.U32 R11, R10.reuse, 0x10000, RZ ;  /* 0x000100000a0b7824 */ /* 0x040fe200078e00ff */
[----:B------:R-:W-:-:S03]  /*5c30*/  PRMT R10, R10, 0x7632, R10 ;  /* 0x000076320a0a7816 */ /* 0x000fc6000000000a */
[----:B------:R-:W-:Y:S02]  /*5c40*/  FADD R11, -R24, R11 ;  /* 0x0000000b180b7221 */ /* 0x000fe40000000100 */
[----:B------:R-:W-:Y:S02]  /*5c50*/  IMAD.U32 R10, R10, 0x10000, RZ ;  /* 0x000100000a0a7824 */ /* 0x000fe400078e00ff */
[----:B--2---:R-:W-:Y:S02]  /*5c60*/  IMAD.U32 R67, R66, 0x10000, RZ ;  /* 0x0001000042437824 */ /* 0x004fe400078e00ff */
[----:B---3--:R-:W-:Y:S01]  /*5c70*/  IMAD.U32 R35, R8, 0x10000, RZ ;  /* 0x0001000008237824 */ /* 0x008fe200078e00ff */
[----:B------:R-:W-:Y:S02]  /*5c80*/  FADD R8, -R22, R9 ;  /* 0x0000000916087221 */ /* 0x000fe40000000100 */
[----:B------:R-:W-:Y:S01]  /*5c90*/  LDS.U16 R9, [R29+0xe] ;  /* 0x00000e001d097984 */ /* 0x000fe20000000400 */
[----:B----4-:R-:W-:Y:S01]  /*5ca0*/  FADD R34, R34, R67 ;  /* 0x0000004322227221 */ /* 0x010fe20000000000 */
[----:B------:R-:W-:Y:S01]  /*5cb0*/  FMUL R8, R7, R8 ;  /* 0x0000000807087220 */ /* 0x000fe20000400000 */
[----:B-----5:R-:W-:-:S02]  /*5cc0*/  FADD R69, R70, R35 ;  /* 0x0000002346457221 */ /* 0x020fc40000000000 */
[----:B------:R-:W-:Y:S01]  /*5cd0*/  FADD R67, R34, 1 ;  /* 0x3f80000022437421 */ /* 0x000fe20000000000 */
[C---:B------:R-:W-:Y:S01]  /*5ce0*/  IMAD.U32 R34, R68.reuse, 0x10000, RZ ;  /* 0x0001000044227824 */ /* 0x040fe200078e00ff */
[----:B------:R-:W-:Y:S02]  /*5cf0*/  PRMT R68, R68, 0x7632, R68 ;  /* 0x0000763244447816 */ /* 0x000fe40000000044 */
[-CC-:B------:R-:W-:Y:S01]  /*5d00*/  FFMA R73, R8, R67.reuse, R69.reuse ;  /* 0x0000004308497223 */ /* 0x180fe20000000045 */
[----:B------:R-:W-:Y:S01]  /*5d10*/  FADD R34, -R19, R34 ;  /* 0x0000002213227221 */ /* 0x000fe20000000100 */
[----:B------:R-:W0:Y:S01]  /*5d20*/  LDS.U16 R8, [R29+0xc] ;  /* 0x00000c001d087984 */ /* 0x000e220000000400 */
[----:B------:R-:W-:-:S03]  /*5d30*/  FFMA R66, R64, R67, R69 ;  /* 0x0000004340427223 */ /* 0x000fc60000000045 */
[----:B------:R-:W-:Y:S01]  /*5d40*/  BAR.SYNC.DEFER_BLOCKING 0x0 ;  /* 0x0000000000007b1d */ /* 0x000fe20000010000 */
[----:B------:R-:W-:Y:S01]  /*5d50*/  FSETP.GEU.AND P6, PT, R56, R73, PT ;  /* 0x000000493800720b */ /* 0x000fe20003fce000 */
[----:B------:R-:W-:-:S03]  /*5d60*/  FMUL R34, R5, R34 ;  /* 0x0000002205227220 */ /* 0x000fc60000400000 */
[----:B------:R-:W-:Y:S01]  /*5d70*/  FSEL R35, R56, R73, !P6 ;  /* 0x0000004938237208 */ /* 0x000fe20007000000 */
[--C-:B------:R-:W-:Y:S01]  /*5d80*/  FFMA R71, R34, R67, R69.reuse ;  /* 0x0000004322477223 */ /* 0x100fe20000000045 */
[----:B------:R-:W-:Y:S02]  /*5d90*/  FSETP.GEU.AND P6, PT, R60, R66, PT ;  /* 0x000000423c00720b */ /* 0x000fe40003fce000 */
[----:B------:R-:W-:Y:S01]  /*5da0*/  @!P3 FSEL R56, R56, R35, P1 ;  /* 0x000000233838b208 */ /* 0x000fe20000800000 */
[----:B------:R-:W-:Y:S01]  /*5db0*/  FMUL R35, R32, R11 ;  /* 0x0000000b20237220 */ /* 0x000fe20000400000 */
[C---:B------:R-:W-:Y:S01]  /*5dc0*/  FSETP.NAN.AND P1, PT, R60.reuse, R60, PT ;  /* 0x0000003c3c00720b */ /* 0x040fe20003f28000 */
[----:B------:R-:W-:Y:S01]  /*5dd0*/  FADD R11, -R25, R10 ;  /* 0x0000000a190b7221 */ /* 0x000fe20000000100 */
[----:B------:R-:W-:Y:S01]  /*5de0*/  FSEL R75, R60, R66, !P6 ;  /* 0x000000423c4b7208 */ /* 0x000fe20007000000 */
[----:B------:R-:W-:Y:S01]  /*5df0*/  FFMA R64, R35, R67, R69 ;  /* 0x0000004323407223 */ /* 0x000fe20000000045 */
[----:B------:R-:W-:Y:S01]  /*5e00*/  FSETP.GEU.AND P6, PT, R62, R71, PT ;  /* 0x000000473e00720b */ /* 0x000fe20003fce000 */
[----:B------:R-:W-:Y:S01]  /*5e10*/  FMUL R11, R40, R11 ;  /* 0x0000000b280b7220 */ /* 0x000fe20000400000 */
[----:B------:R-:W-:-:S02]  /*5e20*/  @!P3 FSEL R60, R60, R75, P1 ;  /* 0x0000004b3c3cb208 */ /* 0x000fc40000800000 */
[-C--:B------:R-:W-:Y:S01]  /*5e30*/  FSETP.GEU.AND P1, PT, R63, R64.reuse, PT ;  /* 0x000000403f00720b */ /* 0x080fe20003f2e000 */
[----:B------:R-:W-:Y:S01]  /*5e40*/  FFMA R35, R11, R67, R69 ;  /* 0x000000430b237223 */ /* 0x000fe20000000045 */
[----:B------:R-:W-:Y:S02]  /*5e50*/  FSEL R75, R62, R71, !P6 ;  /* 0x000000473e4b7208 */ /* 0x000fe40007000000 */
[C---:B------:R-:W-:Y:S02]  /*5e60*/  FSETP.NAN.AND P6, PT, R63.reuse, R63, PT ;  /* 0x0000003f3f00720b */ /* 0x040fe40003fc8000 */
[----:B------:R-:W-:Y:S02]  /*5e70*/  FSEL R10, R63, R64, !P1 ;  /* 0x000000403f0a7208 */ /* 0x000fe40004800000 */
[----:B------:R-:W-:Y:S02]  /*5e80*/  FSETP.GEU.AND P1, PT, R61, R35, PT ;  /* 0x000000233d00720b */ /* 0x000fe40003f2e000 */
[----:B------:R-:W-:-:S02]  /*5e90*/  @!P3 FSEL R63, R63, R10, P6 ;  /* 0x0000000a3f3fb208 */ /* 0x000fc40003000000 */
[C---:B------:R-:W-:Y:S02]  /*5ea0*/  FSETP.NAN.AND P6, PT, R61.reuse, R61, PT ;  /* 0x0000003d3d00720b */ /* 0x040fe40003fc8000 */
[C---:B------:R-:W-:Y:S02]  /*5eb0*/  FSEL R34, R61.reuse, R35, !P1 ;  /* 0x000000233d227208 */ /* 0x040fe40004800000 */
[----:B------:R-:W-:Y:S02]  /*5ec0*/  FSETP.NAN.AND P1, PT, R62, R62, PT ;  /* 0x0000003e3e00720b */ /* 0x000fe40003f28000 */
[----:B0-----:R-:W-:Y:S01]  /*5ed0*/  PRMT R8, R8, 0x5410, R9 ;  /* 0x0000541008087816 */ /* 0x001fe20000000009 */
[----:B------:R-:W-:Y:S01]  /*5ee0*/  IMAD.U32 R9, R68, 0x10000, RZ ;  /* 0x0001000044097824 */ /* 0x000fe200078e00ff */
[----:B------:R-:W-:Y:S02]  /*5ef0*/  @!P3 FSEL R61, R61, R34, P6 ;  /* 0x000000223d3db208 */ /* 0x000fe40003000000 */
[----:B------:R-:W-:Y:S01]  /*5f00*/  @!P3 FSEL R62, R62, R75, P1 ;  /* 0x0000004b3e3eb208 */ /* 0x000fe20000800000 */
[C---:B------:R-:W-:Y:S01]  /*5f10*/  IMAD.U32 R10, R8.reuse, 0x10000, RZ ;  /* 0x00010000080a7824 */ /* 0x040fe200078e00ff */
[----:B------:R-:W-:Y:S01]  /*5f20*/  PRMT R8, R8, 0x7632, R8 ;  /* 0x0000763208087816 */ /* 0x000fe20000000008 */
[----:B------:R-:W-:Y:S01]  /*5f30*/  FADD R9, -R20, R9 ;  /* 0x0000000914097221 */ /* 0x000fe20000000100 */
[----:B------:R-:W-:Y:S01]  /*5f40*/  FSETP.GT.AND P1, PT, R59, R71, PT ;  /* 0x000000473b00720b */ /* 0x000fe20003f24000 */
[----:B------:R-:W-:-:S03]  /*5f50*/  FADD R10, -R27, R10 ;  /* 0x0000000a1b0a7221 */ /* 0x000fc60000000100 */
[----:B------:R-:W-:Y:S01]  /*5f60*/  FSEL R70, R59, R71, P1 ;  /* 0x000000473b467208 */ /* 0x000fe20000800000 */
[----:B------:R-:W-:Y:S01]  /*5f70*/  FMUL R10, R47, R10 ;  /* 0x0000000a2f0a7220 */ /* 0x000fe20000400000 */
[----:B------:R-:W-:-:S03]  /*5f80*/  FSETP.NAN.AND P1, PT, R54, R54, PT ;  /* 0x000000363600720b */ /* 0x000fc60003f28000 */
[----:B------:R-:W-:Y:S01]  /*5f90*/  FFMA R34, R10, R67, R69 ;  /* 0x000000430a227223 */ /* 0x000fe20000000045 */
[----:B------:R-:W-:Y:S01]  /*5fa0*/  FMUL R10, R6, R9 ;  /* 0x00000009060a7220 */ /* 0x000fe20000400000 */
[----:B------:R-:W-:-:S03]  /*5fb0*/  IMAD.U32 R9, R8, 0x10000, RZ ;  /* 0x0001000008097824 */ /* 0x000fc600078e00ff */
[----:B------:R-:W-:Y:S01]  /*5fc0*/  FSETP.GEU.AND P6, PT, R54, R34, PT ;  /* 0x000000223600720b */ /* 0x000fe20003fce000 */
[----:B------:R-:W-:Y:S01]  /*5fd0*/  FADD R8, -R28, R9 ;  /* 0x000000091c087221 */ /* 0x000fe20000000100 */
[-CC-:B------:R-:W-:Y:S01]  /*5fe0*/  FFMA R68, R10, R67.reuse, R69.reuse ;  /* 0x000000430a447223 */ /* 0x180fe20000000045 */
[----:B------:R-:W-:Y:S02]  /*5ff0*/  F2FP.BF16.PACK_AB R9, R35, R64 ;  /* 0x000000402309723e */ /* 0x000fe400000010ff */
[----:B------:R-:W-:Y:S01]  /*6000*/  FMUL R8, R57, R8 ;  /* 0x0000000839087220 */ /* 0x000fe20000400000 */
[----:B------:R-:W-:Y:S02]  /*6010*/  FSEL R11, R54, R34, !P6 ;  /* 0x00000022360b7208 */ /* 0x000fe40007000000 */
[----:B------:R-:W-:Y:S01]  /*6020*/  FSETP.GEU.AND P6, PT, R55, R68, PT ;  /* 0x000000443700720b */ /* 0x000fe20003fce000 */
[----:B------:R-:W-:Y:S01]  /*6030*/  FFMA R67, R8, R67, R69 ;  /* 0x0000004308437223 */ /* 0x000fe20000000045 */
[----:B------:R-:W-:Y:S01]  /*6040*/  F2FP.BF16.PACK_AB R8, R66, R73 ;  /* 0x000000494208723e */ /* 0x000fe200000010ff */
[----:B------:R-:W-:Y:S01]  /*6050*/  STS.U16 [R30+0x1040], R9 ;  /* 0x001040091e007388 */ /* 0x000fe20000000400 */
[----:B------:R-:W-:-:S02]  /*6060*/  @!P3 FSEL R54, R54, R11, P1 ;  /* 0x0000000b3636b208 */ /* 0x000fc40000800000 */
[C---:B------:R-:W-:Y:S02]  /*6070*/  FSEL R10, R55.reuse, R68, !P6 ;  /* 0x00000044370a7208 */ /* 0x040fe40007000000 */
[----:B------:R-:W-:Y:S02]  /*6080*/  FSETP.NAN.AND P1, PT, R55, R55, PT ;  /* 0x000000373700720b */ /* 0x000fe40003f28000 */
[----:B------:R-:W-:Y:S02]  /*6090*/  F2FP.BF16.PACK_AB R71, R68, R71 ;  /* 0x000000474447723e */ /* 0x000fe400000010ff */
[C---:B------:R-:W-:Y:S02]  /*60a0*/  PRMT R11, R8.reuse, 0x7610, R11 ;  /* 0x00007610080b7816 */ /* 0x040fe4000000000b */
[----:B------:R-:W-:Y:S01]  /*60b0*/  PRMT R69, R8, 0x7632, R69 ;  /* 0x0000763208457816 */ /* 0x000fe20000000045 */
[----:B------:R0:W-:Y:S01]  /*60c0*/  STS.U16 [R30], R71 ;  /* 0x000000471e007388 */ /* 0x0001e20000000400 */
[----:B------:R-:W-:-:S02]  /*60d0*/  F2FP.BF16.PACK_AB R8, R67, R34 ;  /* 0x000000224308723e */ /* 0x000fc400000010ff */
[----:B------:R-:W-:Y:S01]  /*60e0*/  @!P3 FSEL R55, R55, R10, P1 ;  /* 0x0000000a3737b208 */ /* 0x000fe20000800000 */
[----:B------:R-:W-:Y:S01]  /*60f0*/  STS.U16 [R30+0x820], R11 ;  /* 0x0008200b1e007388 */ /* 0x000fe20000000400 */
[----:B------:R-:W-:Y:S02]  /*6100*/  PRMT R10, R71, 0x7632, R10 ;  /* 0x00007632470a7816 */ /* 0x000fe4000000000a */
[----:B------:R-:W-:Y:S01]  /*6110*/  PRMT R72, R9, 0x7632, R72 ;  /* 0x0000763209487816 */ /* 0x000fe20000000048 */
[----:B------:R1:W-:Y:S01]  /*6120*/  STS.U16 [R30+0xc30], R69 ;  /* 0x000c30451e007388 */ /* 0x0003e20000000400 */
[C---:B------:R-:W-:Y:S02]  /*6130*/  PRMT R74, R8.reuse, 0x7610, R74 ;  /* 0x00007610084a7816 */ /* 0x040fe4000000004a */
[----:B0-----:R-:W-:Y:S01]  /*6140*/  PRMT R71, R8, 0x7632, R71 ;  /* 0x0000763208477816 */ /* 0x001fe20000000047 */
[----:B------:R-:W-:Y:S01]  /*6150*/  STS.U16 [R30+0x410], R10 ;  /* 0x0004100a1e007388 */ /* 0x000fe20000000400 */
[----:B------:R-:W-:-:S02]  /*6160*/  FSETP.GT.AND P1, PT, R51, R34, PT ;  /* 0x000000223300720b */ /* 0x000fc40003f24000 */
[----:B------:R-:W-:Y:S01]  /*6170*/  FSETP.NAN.AND P6, PT, R59, R59, PT ;  /* 0x0000003b3b00720b */ /* 0x000fe20003fc8000 */
[----:B------:R-:W-:Y:S01]  /*6180*/  STS.U16 [R30+0x1450], R72 ;  /* 0x001450481e007388 */ /* 0x000fe20000000400 */
[----:B------:R-:W-:Y:S02]  /*6190*/  FSEL R34, R51, R34, P1 ;  /* 0x0000002233227208 */ /* 0x000fe40000800000 */
[-C--:B------:R-:W-:Y:S01]  /*61a0*/  FSETP.GT.AND P1, PT, R49, R73.reuse, PT ;  /* 0x000000493100720b */ /* 0x080fe20003f24000 */
[----:B------:R-:W-:Y:S01]  /*61b0*/  STS.U16 [R30+0x1860], R74 ;  /* 0x0018604a1e007388 */ /* 0x000fe20000000400 */
[----:B------:R-:W-:Y:S02]  /*61c0*/  @!P3 FSEL R59, R59, R70, P6 ;  /* 0x000000463b3bb208 */ /* 0x000fe40003000000 */
[C---:B------:R-:W-:Y:S01]  /*61d0*/  FSEL R70, R49.reuse, R73, P1 ;  /* 0x0000004931467208 */ /* 0x040fe20000800000 */
[----:B------:R-:W-:Y:S04]  /*61e0*/  STS.U16 [R30+0x1c70], R71 ;  /* 0x001c70471e007388 */ /* 0x000fe80000000400 */
[----:B------:R-:W-:Y:S01]  /*61f0*/  BAR.SYNC.DEFER_BLOCKING 0x0 ;  /* 0x0000000000007b1d */ /* 0x000fe20000010000 */
[----:B------:R-:W-:-:S02]  /*6200*/  FSETP.NAN.AND P1, PT, R49, R49, PT ;  /* 0x000000313100720b */ /* 0x000fc40003f28000 */
[----:B------:R-:W-:Y:S02]  /*6210*/  FSETP.GT.AND P6, PT, R53, R66, PT ;  /* 0x000000423500720b */ /* 0x000fe40003fc4000 */
[----:B------:R-:W-:Y:S02]  /*6220*/  @!P3 FSEL R49, R49, R70, P1 ;  /* 0x000000463131b208 */ /* 0x000fe40000800000 */
[C---:B------:R-:W-:Y:S02]  /*6230*/  FSEL R66, R53.reuse, R66, P6 ;  /* 0x0000004235427208 */ /* 0x040fe40003000000 */
[C---:B------:R-:W-:Y:S02]  /*6240*/  FSETP.NAN.AND P1, PT, R53.reuse, R53, PT ;  /* 0x000000353500720b */ /* 0x040fe40003f28000 */
[----:B------:R-:W-:Y:S02]  /*6250*/  FSETP.GT.AND P6, PT, R52, R64, PT ;  /* 0x000000403400720b */ /* 0x000fe40003fc4000 */
[----:B------:R-:W-:-:S02]  /*6260*/  @!P3 FSEL R53, R53, R66, P1 ;  /* 0x000000423535b208 */ /* 0x000fc40000800000 */
[C---:B-1----:R-:W-:Y:S02]  /*6270*/  FSEL R69, R52.reuse, R64, P6 ;  /* 0x0000004034457208 */ /* 0x042fe40003000000 */
[----:B------:R-:W-:Y:S02]  /*6280*/  FSETP.NAN.AND P1, PT, R52, R52, PT ;  /* 0x000000343400720b */ /* 0x000fe40003f28000 */
[----:B------:R-:W-:Y:S02]  /*6290*/  FSETP.GT.AND P6, PT, R50, R35, PT ;  /* 0x000000233200720b */ /* 0x000fe40003fc4000 */
[----:B------:R-:W-:Y:S02]  /*62a0*/  @!P3 FSEL R52, R52, R69, P1 ;  /* 0x000000453434b208 */ /* 0x000fe40000800000 */
[C---:B------:R-:W-:Y:S01]  /*62b0*/  FSEL R35, R50.reuse, R35, P6 ;  /* 0x0000002332237208 */ /* 0x040fe20003000000 */
[----:B------:R-:W0:Y:S01]  /*62c0*/  LDS.128 R8, [R36] ;  /* 0x0000000024087984 */ /* 0x000e220000000c00 */
[----:B------:R-:W-:-:S02]  /*62d0*/  FSETP.NAN.AND P1, PT, R50, R50, PT ;  /* 0x000000323200720b */ /* 0x000fc40003f28000 */
[-C--:B------:R-:W-:Y:S02]  /*62e0*/  FSETP.GT.AND P6, PT, R58, R68.reuse, PT ;  /* 0x000000443a00720b */ /* 0x080fe40003fc4000 */
[----:B------:R-:W-:Y:S02]  /*62f0*/  @!P3 FSEL R50, R50, R35, P1 ;  /* 0x000000233232b208 */ /* 0x000fe40000800000 */
[C---:B------:R-:W-:Y:S02]  /*6300*/  FSEL R35, R58.reuse, R68, P6 ;  /* 0x000000443a237208 */ /* 0x040fe40003000000 */
[C---:B------:R-:W-:Y:S02]  /*6310*/  FSETP.NAN.AND P1, PT, R58.reuse, R58, PT ;  /* 0x0000003a3a00720b */ /* 0x040fe40003f28000 */
[----:B------:R-:W-:Y:S02]  /*6320*/  FSETP.NAN.AND P6, PT, R51, R51, PT ;  /* 0x000000333300720b */ /* 0x000fe40003fc8000 */
[----:B------:R-:W-:-:S02]  /*6330*/  @!P3 FSEL R58, R58, R35, P1 ;  /* 0x000000233a3ab208 */ /* 0x000fc40000800000 */
[CC--:B------:R-:W-:Y:S02]  /*6340*/  FSETP.GT.AND P1, PT, R44.reuse, R67.reuse, PT ;  /* 0x000000432c00720b */ /* 0x0c0fe40003f24000 */
[----:B------:R-:W-:Y:S01]  /*6350*/  @!P3 FSEL R51, R51, R34, P6 ;  /* 0x000000223333b208 */ /* 0x000fe20003000000 */
[----:B------:R-:W-:Y:S01]  /*6360*/  IMAD.WIDE R34, R65, R26, c[0x0][0x1a8] ;  /* 0x00006a0041227625 */ /* 0x000fe200078e021a */
[-C--:B------:R-:W-:Y:S02]  /*6370*/  FSEL R65, R44, R67.reuse, P1 ;  /* 0x000000432c417208 */ /* 0x080fe40000800000 */
[-C--:B------:R-:W-:Y:S02]  /*6380*/  FSETP.GEU.AND P1, PT, R42, R67.reuse, PT ;  /* 0x000000432a00720b */ /* 0x080fe40003f2e000 */
[----:B------:R-:W-:Y:S02]  /*6390*/  FSETP.NAN.AND P6, PT, R44, R44, PT ;  /* 0x0000002c2c00720b */ /* 0x000fe40003fc8000 */
[----:B------:R-:W-:-:S02]  /*63a0*/  FSEL R67, R42, R67, !P1 ;  /* 0x000000432a437208 */ /* 0x000fc40004800000 */
[----:B------:R-:W-:Y:S02]  /*63b0*/  IADD3 R48, P1, R48, 0x200, RZ ;  /* 0x0000020030307810 */ /* 0x000fe40007f3e0ff */
[----:B------:R-:W-:Y:S02]  /*63c0*/  @!P3 FSEL R44, R44, R65, P6 ;  /* 0x000000412c2cb208 */ /* 0x000fe40003000000 */
[----:B------:R-:W-:Y:S01]  /*63d0*/  FSETP.NAN.AND P6, PT, R42, R42, PT ;  /* 0x0000002a2a00720b */ /* 0x000fe20003fc8000 */
[----:B------:R-:W-:Y:S01]  /*63e0*/  IMAD.X R46, RZ, RZ, R46, P1 ;  /* 0x000000ffff2e7224 */ /* 0x000fe200008e062e */
[----:B------:R-:W-:Y:S02]  /*63f0*/  ISETP.GE.U32.AND P1, PT, R48, 0xc00, PT ;  /* 0x00000c003000780c */ /* 0x000fe40003f26070 */
[----:B------:R-:W-:Y:S02]  /*6400*/  @!P3 FSEL R42, R42, R67, P6 ;  /* 0x000000432a2ab208 */ /* 0x000fe40003000000 */
[----:B------:R-:W-:-:S02]  /*6410*/  ISETP.GE.U32.AND.EX P1, PT, R46, RZ, PT, P1 ;  /* 0x000000ff2e00720c */ /* 0x000fc40003f26110 */
[----:B------:R-:W-:Y:S01]  /*6420*/  IADD3 R2, P6, R2, 0x400, RZ ;  /* 0x0000040002027810 */ /* 0x000fe20007fde0ff */
[----:B0-----:R0:W-:Y:S04]  /*6430*/  @!P2 STG.E.128 [R34.64], R8 ;  /* 0x000000082200a986 */ /* 0x0011e8000c101d04 */
[----:B------:R-:W-:Y:S01]  /*6440*/  IMAD.X R43, RZ, RZ, R43, P6 ;  /* 0x000000ffff2b7224 */ /* 0x000fe200030e062b */
[----:B------:R-:W-:-:S05]  /*6450*/  IADD3 R12, P6, R12, 0x800, RZ ;  /* 0x000008000c0c7810 */ /* 0x000fca0007fde0ff */
[----:B------:R-:W-:Y:S01]  /*6460*/  IMAD.X R13, RZ, RZ, R13, P6 ;  /* 0x000000ffff0d7224 */ /* 0x000fe200030e060d */
[----:B------:R-:W-:Y:S05]  /*6470*/  @!P1 BRA `(.L_x_3) ;  /* 0xfffff4d000009947 */ /* 0x000fea000383ffff */
[----:B------:R-:W1:Y:S01]  /*6480*/  SHFL.BFLY PT, R5, R62, 0x10, 0x1f ;  /* 0x0e001f003e057f89 */ /* 0x000e6200000e0000 */
[----:B------:R-:W-:-:S03]  /*6490*/  FSETP.NAN.AND P1, PT, R62, R62, PT ;  /* 0x0000003e3e00720b */ /* 0x000fc60003f28000 */
[----:B0-----:R-:W0:Y:S04]  /*64a0*/  SHFL.BFLY PT, R8, R55, 0x10, 0x1f ;  /* 0x0e001f0037087f89 */ /* 0x001e2800000e0000 */
[----:B------:R-:W2:Y:S04]  /*64b0*/  SHFL.BFLY PT, R9, R56, 0x10, 0x1f ;  /* 0x0e001f0038097f89 */ /* 0x000ea800000e0000 */
[----:B------:R-:W-:Y:S04]  /*64c0*/  SHFL.BFLY PT, R11, R60, 0x10, 0x1f ;  /* 0x0e001f003c0b7f89 */ /* 0x000fe800000e0000 */
[----:B------:R-:W-:Y:S04]  /*64d0*/  SHFL.BFLY PT, R12, R63, 0x10, 0x1f ;  /* 0x0e001f003f0c7f89 */ /* 0x000fe800000e0000 */
[----:B------:R-:W-:Y:S04]  /*64e0*/  SHFL.BFLY PT, R16, R61, 0x10, 0x1f ;  /* 0x0e001f003d107f89 */ /* 0x000fe800000e0000 */
[----:B------:R-:W-:Y:S01]  /*64f0*/  BAR.SYNC.DEFER_BLOCKING 0x0 ;  /* 0x0000000000007b1d */ /* 0x000fe20000010000 */
[----:B-1----:R-:W-:-:S04]  /*6500*/  FSETP.GEU.AND P3, PT, R62, R5, PT ;  /* 0x000000053e00720b */ /* 0x002fc80003f6e000 */
[C---:B------:R-:W-:Y:S01]  /*6510*/  FSEL R5, R62.reuse, R5, !P3 ;  /* 0x000000053e057208 */ /* 0x040fe20005800000 */
[----:B------:R-:W-:Y:S01]  /*6520*/  SHFL.BFLY PT, R19, R54, 0x10, 0x1f ;  /* 0x0e001f0036137f89 */ /* 0x000fe200000e0000 */
[CC--:B0-----:R-:W-:Y:S02]  /*6530*/  FSETP.GEU.AND P3, PT, R55.reuse, R8.reuse, PT ;  /* 0x000000083700720b */ /* 0x0c1fe40003f6e000 */
[----:B------:R-:W-:Y:S01]  /*6540*/  FSEL R5, R62, R5, P1 ;  /* 0x000000053e057208 */ /* 0x000fe20000800000 */
[----:B------:R-:W-:Y:S01]  /*6550*/  SHFL.BFLY PT, R21, R42, 0x10, 0x1f ;  /* 0x0e001f002a157f89 */ /* 0x000fe200000e0000 */
[C---:B------:R-:W-:Y:S02]  /*6560*/  FSETP.NAN.AND P1, PT, R55.reuse, R55, PT ;  /* 0x000000373700720b */ /* 0x040fe40003f28000 */
[----:B------:R-:W-:Y:S01]  /*6570*/  FSEL R8, R55, R8, !P3 ;  /* 0x0000000837087208 */ /* 0x000fe20005800000 */
[----:B------:R-:W0:Y:S01]  /*6580*/  SHFL.BFLY PT, R6, R5, 0x8, 0x1f ;  /* 0x0d001f0005067f89 */ /* 0x000e2200000e0000 */
[----:B--2---:R-:W-:-:S02]  /*6590*/  FSETP.GEU.AND P3, PT, R56, R9, PT ;  /* 0x000000093800720b */ /* 0x004fc40003f6e000 */
[----:B------:R-:W-:Y:S02]  /*65a0*/  FSEL R8, R55, R8, P1 ;  /* 0x0000000837087208 */ /* 0x000fe40000800000 */
[C---:B------:R-:W-:Y:S02]  /*65b0*/  FSETP.NAN.AND P1, PT, R56.reuse, R56, PT ;  /* 0x000000383800720b */ /* 0x040fe40003f28000 */
[C---:B------:R-:W-:Y:S01]  /*65c0*/  FSEL R9, R56.reuse, R9, !P3 ;  /* 0x0000000938097208 */ /* 0x040fe20005800000 */
[----:B------:R-:W1:Y:S03]  /*65d0*/  SHFL.BFLY PT, R7, R8, 0x8, 0x1f ;  /* 0x0d001f0008077f89 */ /* 0x000e6600000e0000 */
[----:B------:R-:W-:Y:S02]  /*65e0*/  FSEL R9, R56, R9, P1 ;  /* 0x0000000938097208 */ /* 0x000fe40000800000 */
[----:B------:R-:W-:-:S03]  /*65f0*/  FSETP.NAN.AND P1, PT, R5, R5, PT ;  /* 0x000000050500720b */ /* 0x000fc60003f28000 */
[----:B------:R-:W2:Y:S01]  /*6600*/  SHFL.BFLY PT, R10, R9, 0x8, 0x1f ;  /* 0x0d001f00090a7f89 */ /* 0x000ea200000e0000 */
[----:B0-----:R-:W-:Y:S02]  /*6610*/  FSETP.GEU.AND P3, PT, R5, R6, PT ;  /* 0x000000060500720b */ /* 0x001fe40003f6e000 */
[----:B-1----:R-:W-:-:S11]  /*6620*/  FSETP.GEU.AND P6, PT, R8, R7, PT ;  /* 0x000000070800720b */ /* 0x002fd60003fce000 */
[----:B------:R-:W-:Y:S02]  /*6630*/  @P3 FSEL R5, R5, R6, P1 ;  /* 0x0000000605053208 */ /* 0x000fe40000800000 */
[C---:B------:R-:W-:Y:S02]  /*6640*/  FSETP.NAN.AND P3, PT, R8.reuse, R8, PT ;  /* 0x000000080800720b */ /* 0x040fe40003f68000 */
[C---:B--2---:R-:W-:Y:S01]  /*6650*/  FSETP.GEU.AND P1, PT, R9.reuse, R10, PT ;  /* 0x0000000a0900720b */ /* 0x044fe20003f2e000 */
[----:B------:R-:W0:Y:S01]  /*6660*/  SHFL.BFLY PT, R6, R5, 0x4, 0x1f ;  /* 0x0c801f0005067f89 */ /* 0x000e2200000e0000 */
[----:B------:R-:W-:Y:S02]  /*6670*/  @P6 FSEL R8, R8, R7, P3 ;  /* 0x0000000708086208 */ /* 0x000fe40001800000 */
[----:B------:R-:W-:-:S03]  /*6680*/  FSETP.NAN.AND P3, PT, R9, R9, PT ;  /* 0x000000090900720b */ /* 0x000fc60003f68000 */
[----:B------:R-:W1:Y:S06]  /*6690*/  SHFL.BFLY PT, R7, R8, 0x4, 0x1f ;  /* 0x0c801f0008077f89 */ /* 0x000e6c00000e0000 */
[----:B------:R-:W-:Y:S02]  /*66a0*/  @P1 FSEL R9, R9, R10, P3 ;  /* 0x0000000a09091208 */ /* 0x000fe40001800000 */
        /* <DEDUP_REMOVED lines=9> */
[----:B------:R-:W-:Y:S02]  /*6740*/  FSETP.NAN.AND P3, PT, R9, R9, PT ;  /* 0x000000090900720b */ /* 0x000fe40003f68000 */
[CC--:B------:R-:W-:Y:S01]  /*6750*/  FSETP.GEU.AND P6, PT, R60.reuse, R11.reuse, PT ;  /* 0x0000000b3c00720b */ /* 0x0c0fe20003fce000 */
[----:B------:R-:W1:Y:S03]  /*6760*/  SHFL.BFLY PT, R7, R8, 0x2, 0x1f ;  /* 0x0c401f0008077f89 */ /* 0x000e6600000e0000 */
[----:B------:R-:W-:-:S03]  /*6770*/  FSEL R11, R60, R11, !P6 ;  /* 0x0000000b3c0b7208 */ /* 0x000fc60007000000 */
[----:B------:R-:W-:Y:S02]  /*6780*/  @P1 FSEL R9, R9, R10, P3 ;  /* 0x0000000a09091208 */ /* 0x000fe40001800000 */
[C---:B------:R-:W-:Y:S02]  /*6790*/  FSETP.NAN.AND P3, PT, R60.reuse, R60, PT ;  /* 0x0000003c3c00720b */ /* 0x040fe40003f68000 */
[----:B------:R-:W-:Y:S01]  /*67a0*/  FSETP.NAN.AND P6, PT, R5, R5, PT ;  /* 0x000000050500720b */ /* 0x000fe20003fc8000 */
[----:B------:R-:W2:Y:S01]  /*67b0*/  SHFL.BFLY PT, R10, R9, 0x2, 0x1f ;  /* 0x0c401f00090a7f89 */ /* 0x000ea200000e0000 */
[----:B------:R-:W-:Y:S02]  /*67c0*/  FSEL R11, R60, R11, P3 ;  /* 0x0000000b3c0b7208 */ /* 0x000fe40001800000 */
[----:B------:R-:W-:Y:S02]  /*67d0*/  FSETP.GEU.AND P3, PT, R63, R12, PT ;  /* 0x0000000c3f00720b */ /* 0x000fe40003f6e000 */
[----:B0-----:R-:W-:-:S02]  /*67e0*/  FSETP.GEU.AND P1, PT, R5, R6, PT ;  /* 0x000000060500720b */ /* 0x001fc40003f2e000 */
[----:B------:R-:W-:Y:S02]  /*67f0*/  FSEL R12, R63, R12, !P3 ;  /* 0x0000000c3f0c7208 */ /* 0x000fe40005800000 */
[----:B-1----:R-:W-:-:S09]  /*6800*/  FSETP.GEU.AND P3, PT, R8, R7, PT ;  /* 0x000000070800720b */ /* 0x002fd20003f6e000 */
[----:B------:R-:W-:Y:S02]  /*6810*/  @P1 FSEL R5, R5, R6, P6 ;  /* 0x0000000605051208 */ /* 0x000fe40003000000 */
[----:B------:R-:W-:Y:S01]  /*6820*/  FSETP.NAN.AND P1, PT, R63, R63, PT ;  /* 0x0000003f3f00720b */ /* 0x000fe20003f28000 */
[----:B------:R-:W0:Y:S01]  /*6830*/  SHFL.BFLY PT, R6, R11, 0x8, 0x1f ;  /* 0x0d001f000b067f89 */ /* 0x000e2200000e0000 */
[----:B------:R-:W-:Y:S02]  /*6840*/  FSETP.GEU.AND P6, PT, R61, R16, PT ;  /* 0x000000103d00720b */ /* 0x000fe40003fce000 */
[----:B------:R-:W-:Y:S02]  /*6850*/  FSEL R12, R63, R12, P1 ;  /* 0x0000000c3f0c7208 */ /* 0x000fe40000800000 */
[C---:B------:R-:W-:Y:S02]  /*6860*/  FSETP.NAN.AND P1, PT, R61.reuse, R61, PT ;  /* 0x0000003d3d00720b */ /* 0x040fe40003f28000 */
[----:B------:R-:W-:Y:S01]  /*6870*/  FSEL R16, R61, R16, !P6 ;  /* 0x000000103d107208 */ /* 0x000fe20007000000 */
[----:B------:R-:W1:Y:S01]  /*6880*/  SHFL.BFLY PT, R13, R12, 0x8, 0x1f ;  /* 0x0d001f000c0d7f89 */ /* 0x000e6200000e0000 */
[----:B------:R-:W-:-:S02]  /*6890*/  FSETP.NAN.AND P6, PT, R8, R8, PT ;  /* 0x000000080800720b */ /* 0x000fc40003fc8000 */
[----:B------:R-:W-:Y:S02]  /*68a0*/  FSEL R16, R61, R16, P1 ;  /* 0x000000103d107208 */ /* 0x000fe40000800000 */
[----:B------:R-:W-:Y:S02]  /*68b0*/  FSETP.GEU.AND P1, PT, R54, R19, PT ;  /* 0x000000133600720b */ /* 0x000fe40003f2e000 */
[----:B------:R-:W-:Y:S02]  /*68c0*/  @P3 FSEL R8, R8, R7, P6 ;  /* 0x0000000708083208 */ /* 0x000fe40003000000 */
[C---:B------:R-:W-:Y:S02]  /*68d0*/  FSETP.NAN.AND P3, PT, R54.reuse, R54, PT ;  /* 0x000000363600720b */ /* 0x040fe40003f68000 */
[----:B------:R-:W-:Y:S02]  /*68e0*/  FSEL R7, R54, R19, !P1 ;  /* 0x0000001336077208 */ /* 0x000fe40004800000 */
[----:B------:R-:W3:Y:S01]  /*68f0*/  SHFL.BFLY PT, R19, R16, 0x8, 0x1f ;  /* 0x0d001f0010137f89 */ /* 0x000ee200000e0000 */
[----:B------:R-:W-:-:S02]  /*6900*/  FSETP.GEU.AND P6, PT, R42, R21, PT ;  /* 0x000000152a00720b */ /* 0x000fc40003fce000 */
[----:B--2---:R-:W-:Y:S02]  /*6910*/  FSETP.GEU.AND P1, PT, R9, R10, PT ;  /* 0x0000000a0900720b */ /* 0x004fe40003f2e000 */
[----:B------:R-:W-:Y:S02]  /*6920*/  FSEL R54, R54, R7, P3 ;  /* 0x0000000736367208 */ /* 0x000fe40001800000 */
[C---:B------:R-:W-:Y:S02]  /*6930*/  FSETP.NAN.AND P3, PT, R42.reuse, R42, PT ;  /* 0x0000002a2a00720b */ /* 0x040fe40003f68000 */
[C---:B------:R-:W-:Y:S02]  /*6940*/  FSEL R7, R42.reuse, R21, !P6 ;  /* 0x000000152a077208 */ /* 0x040fe40007000000 */
[----:B------:R-:W2:Y:S01]  /*6950*/  SHFL.BFLY PT, R21, R54, 0x8, 0x1f ;  /* 0x0d001f0036157f89 */ /* 0x000ea200000e0000 */
[----:B0-----:R-:W-:Y:S02]  /*6960*/  FSETP.GEU.AND P6, PT, R11, R6, PT ;  /* 0x000000060b00720b */ /* 0x001fe40003fce000 */
[----:B------:R-:W-:-:S02]  /*6970*/  FSEL R42, R42, R7, P3 ;  /* 0x000000072a2a7208 */ /* 0x000fc40001800000 */
[----:B------:R-:W-:-:S03]  /*6980*/  FSETP.NAN.AND P3, PT, R9, R9, PT ;  /* 0x000000090900720b */ /* 0x000fc60003f68000 */
[----:B------:R-:W0:Y:S01]  /*6990*/  SHFL.BFLY PT, R23, R42, 0x8, 0x1f ;  /* 0x0d001f002a177f89 */ /* 0x000e2200000e0000 */
[----:B------:R-:W-:Y:S02]  /*69a0*/  @P1 FSEL R9, R9, R10, P3 ;  /* 0x0000000a09091208 */ /* 0x000fe40001800000 */
[C---:B-1----:R-:W-:Y:S02]  /*69b0*/  FSETP.GEU.AND P1, PT, R12.reuse, R13, PT ;  /* 0x0000000d0c00720b */ /* 0x042fe40003f2e000 */
[C---:B------:R-:W-:Y:S01]  /*69c0*/  FSETP.NAN.AND P3, PT, R11.reuse, R11, PT ;  /* 0x0000000b0b00720b */ /* 0x040fe20003f68000 */
[----:B------:R-:W-:Y:S03]  /*69d0*/  SHFL.BFLY PT, R10, R9, 0x1, 0x1f ;  /* 0x0c201f00090a7f89 */ /* 0x000fe600000e0000 */
[----:B------:R-:W-:Y:S02]  /*69e0*/  @P6 FSEL R11, R11, R6, P3 ;  /* 0x000000060b0b6208 */ /* 0x000fe40001800000 */
[----:B------:R-:W-:-:S02]  /*69f0*/  FSETP.NAN.AND P6, PT, R12, R12, PT ;  /* 0x0000000c0c00720b */ /* 0x000fc40003fc8000 */
[----:B---3--:R-:W-:Y:S01]  /*6a00*/  FSETP.GEU.AND P3, PT, R16, R19, PT ;  /* 0x000000131000720b */ /* 0x008fe20003f6e000 */
[----:B------:R-:W1:Y:S02]  /*6a10*/  SHFL.BFLY PT, R6, R11, 0x4, 0x1f ;  /* 0x0c801f000b067f89 */ /* 0x000e6400000e0000 */
[----:B------:R-:W-:Y:S02]  /*6a20*/  @P1 FSEL R12, R12, R13, P6 ;  /* 0x0000000d0c0c1208 */ /* 0x000fe40003000000 */
[----:B--2---:R-:W-:Y:S02]  /*6a30*/  FSETP.GEU.AND P1, PT, R54, R21, PT ;  /* 0x000000153600720b */ /* 0x004fe40003f2e000 */
[C---:B------:R-:W-:Y:S01]  /*6a40*/  FSETP.NAN.AND P6, PT, R16.reuse, R16, PT ;  /* 0x000000101000720b */ /* 0x040fe20003fc8000 */
[----:B------:R-:W2:Y:S05]  /*6a50*/  SHFL.BFLY PT, R7, R12, 0x4, 0x1f ;  /* 0x0c801f000c077f89 */ /* 0x000eaa00000e0000 */
[----:B------:R-:W-:-:S02]  /*6a60*/  @P3 FSEL R16, R16, R19, P6 ;  /* 0x0000001310103208 */ /* 0x000fc40003000000 */
[----:B0-----:R-:W-:Y:S02]  /*6a70*/  FSETP.GEU.AND P6, PT, R42, R23, PT ;  /* 0x000000172a00720b */ /* 0x001fe40003fce000 */
[C---:B------:R-:W-:Y:S01]  /*6a80*/  FSETP.NAN.AND P3, PT, R54.reuse, R54, PT ;  /* 0x000000363600720b */ /* 0x040fe20003f68000 */
[----:B------:R-:W0:Y:S03]  /*6a90*/  SHFL.BFLY PT, R13, R16, 0x4, 0x1f ;  /* 0x0c801f00100d7f89 */ /* 0x000e2600000e0000 */
[----:B------:R-:W-:Y:S02]  /*6aa0*/  @P1 FSEL R54, R54, R21, P3 ;  /* 0x0000001536361208 */ /* 0x000fe40001800000 */
[C---:B------:R-:W-:Y:S02]  /*6ab0*/  FSETP.NAN.AND P1, PT, R42.reuse, R42, PT ;  /* 0x0000002a2a00720b */ /* 0x040fe40003f28000 */
[----:B-1----:R-:W-:Y:S01]  /*6ac0*/  FSETP.GEU.AND P3, PT, R11, R6, PT ;  /* 0x000000060b00720b */ /* 0x002fe20003f6e000 */
[----:B------:R-:W1:Y:S02]  /*6ad0*/  SHFL.BFLY PT, R19, R54, 0x4, 0x1f ;  /* 0x0c801f0036137f89 */ /* 0x000e6400000e0000 */
[----:B------:R-:W-:-:S02]  /*6ae0*/  @P6 FSEL R42, R42, R23, P1 ;  /* 0x000000172a2a6208 */ /* 0x000fc40000800000 */
[C---:B------:R-:W-:Y:S02]  /*6af0*/  FSETP.NAN.AND P6, PT, R11.reuse, R11, PT ;  /* 0x0000000b0b00720b */ /* 0x040fe40003fc8000 */
[C---:B--2---:R-:W-:Y:S01]  /*6b00*/  FSETP.GEU.AND P1, PT, R12.reuse, R7, PT ;  /* 0x000000070c00720b */ /* 0x044fe20003f2e000 */
[----:B------:R-:W2:Y:S05]  /*6b10*/  SHFL.BFLY PT, R21, R42, 0x4, 0x1f ;  /* 0x0c801f002a157f89 */ /* 0x000eaa00000e0000 */
[----:B------:R-:W-:Y:S02]  /*6b20*/  @P3 FSEL R11, R11, R6, P6 ;  /* 0x000000060b0b3208 */ /* 0x000fe40003000000 */
[----:B------:R-:W-:-:S02]  /*6b30*/  FSETP.NAN.AND P6, PT, R12, R12, PT ;  /* 0x0000000c0c00720b */ /* 0x000fc40003fc8000 */
[----:B0-----:R-:W-:Y:S01]  /*6b40*/  FSETP.GEU.AND P3, PT, R16, R13, PT ;  /* 0x0000000d1000720b */ /* 0x001fe20003f6e000 */
[----:B------:R-:W0:Y:S02]  /*6b50*/  SHFL.BFLY PT, R6, R11, 0x2, 0x1f ;  /* 0x0c401f000b067f89 */ /* 0x000e2400000e0000 */
[----:B------:R-:W-:Y:S02]  /*6b60*/  @P1 FSEL R12, R12, R7, P6 ;  /* 0x000000070c0c1208 */ /* 0x000fe40003000000 */
[----:B------:R-:W-:-:S03]  /*6b70*/  FSETP.NAN.AND P6, PT, R16, R16, PT ;  /* 0x000000101000720b */ /* 0x000fc60003fc8000 */
[----:B------:R-:W3:Y:S01]  /*6b80*/  SHFL.BFLY PT, R7, R12, 0x2, 0x1f ;  /* 0x0c401f000c077f89 */ /* 0x000ee200000e0000 */
[----:B-1----:R-:W-:-:S04]  /*6b90*/  FSETP.GEU.AND P1, PT, R54, R19, PT ;  /* 0x000000133600720b */ /* 0x002fc80003f2e000 */
[----:B------:R-:W-:Y:S02]  /*6ba0*/  @P3 FSEL R16, R16, R13, P6 ;  /* 0x0000000d10103208 */ /* 0x000fe40003000000 */
[----:B--2---:R-:W-:Y:S02]  /*6bb0*/  FSETP.GEU.AND P6, PT, R42, R21, PT ;  /* 0x000000152a00720b */ /* 0x004fe40003fce000 */
[C---:B------:R-:W-:Y:S01]  /*6bc0*/  FSETP.NAN.AND P3, PT, R54.reuse, R54, PT ;  /* 0x000000363600720b */ /* 0x040fe20003f68000 */
[----:B------:R-:W1:Y:S04]  /*6bd0*/  SHFL.BFLY PT, R13, R16, 0x2, 0x1f ;  /* 0x0c401f00100d7f89 */ /* 0x000e6800000e0000 */
[----:B------:R-:W-:Y:S02]  /*6be0*/  @P1 FSEL R54, R54, R19, P3 ;  /* 0x0000001336361208 */ /* 0x000fe40001800000 */
[----:B------:R-:W-:-:S02]  /*6bf0*/  FSETP.NAN.AND P1, PT, R42, R42, PT ;  /* 0x0000002a2a00720b */ /* 0x000fc40003f28000 */
[CC--:B0-----:R-:W-:Y:S01]  /*6c00*/  FSETP.GEU.AND P3, PT, R11.reuse, R6.reuse, PT ;  /* 0x000000060b00720b */ /* 0x0c1fe20003f6e000 */
[----:B------:R-:W0:Y:S01]  /*6c10*/  SHFL.BFLY PT, R19, R54, 0x2, 0x1f ;  /* 0x0c401f0036137f89 */ /* 0x000e2200000e0000 */
[----:B------:R-:W-:Y:S02]  /*6c20*/  @P6 FSEL R42, R42, R21, P1 ;  /* 0x000000152a2a6208 */ /* 0x000fe40000800000 */
[C---:B------:R-:W-:Y:S02]  /*6c30*/  FSETP.NAN.AND P6, PT, R11.reuse, R11, PT ;  /* 0x0000000b0b00720b */ /* 0x040fe40003fc8000 */
[----:B---3--:R-:W-:Y:S01]  /*6c40*/  FSETP.GEU.AND P1, PT, R12, R7, PT ;  /* 0x000000070c00720b */ /* 0x008fe20003f2e000 */
[----:B------:R-:W2:Y:S06]  /*6c50*/  SHFL.BFLY PT, R21, R42, 0x2, 0x1f ;  /* 0x0c401f002a157f89 */ /* 0x000eac00000e0000 */
[----:B------:R-:W-:-:S02]  /*6c60*/  @P3 FSEL R11, R11, R6, P6 ;  /* 0x000000060b0b3208 */ /* 0x000fc40003000000 */
[----:B------:R-:W-:Y:S01]  /*6c70*/  FSETP.NAN.AND P6, PT, R12, R12, PT ;  /* 0x0000000c0c00720b */ /* 0x000fe20003fc8000 */
[----:B------:R-:W3:Y:S01]  /*6c80*/  SHFL.BFLY PT, R6, R5, 0x1, 0x1f ;  /* 0x0c201f0005067f89 */ /* 0x000ee200000e0000 */
[----:B-1----:R-:W-:Y:S02]  /*6c90*/  FSETP.GEU.AND P3, PT, R16, R13, PT ;  /* 0x0000000d1000720b */ /* 0x002fe40003f6e000 */
[----:B------:R-:W-:Y:S01]  /*6ca0*/  @P1 FSEL R12, R12, R7, P6 ;  /* 0x000000070c0c1208 */ /* 0x000fe20003000000 */
[----:B------:R-:W-:Y:S01]  /*6cb0*/  SHFL.BFLY PT, R20, R11, 0x1, 0x1f ;  /* 0x0c201f000b147f89 */ /* 0x000fe200000e0000 */
[----:B------:R-:W-:-:S03]  /*6cc0*/  FSETP.NAN.AND P6, PT, R16, R16, PT ;  /* 0x000000101000720b */ /* 0x000fc60003fc8000 */
[----:B------:R-:W1:Y:S01]  /*6cd0*/  SHFL.BFLY PT, R7, R8, 0x1, 0x1f ;  /* 0x0c201f0008077f89 */ /* 0x000e6200000e0000 */
[----:B0-----:R-:W-:-:S05]  /*6ce0*/  FSETP.GEU.AND P1, PT, R54, R19, PT ;  /* 0x000000133600720b */ /* 0x001fca0003f2e000 */
[----:B------:R-:W-:Y:S02]  /*6cf0*/  @P3 FSEL R16, R16, R13, P6 ;  /* 0x0000000d10103208 */ /* 0x000fe40003000000 */
[----:B--2---:R-:W-:Y:S01]  /*6d00*/  FSETP.GEU.AND P6, PT, R42, R21, PT ;  /* 0x000000152a00720b */ /* 0x004fe20003fce000 */
[----:B------:R-:W0:Y:S01]  /*6d10*/  SHFL.BFLY PT, R13, R12, 0x1, 0x1f ;  /* 0x0c201f000c0d7f89 */ /* 0x000e2200000e0000 */
[----:B------:R-:W-:-:S04]  /*6d20*/  FSETP.NAN.AND P3, PT, R54, R54, PT ;  /* 0x000000363600720b */ /* 0x000fc80003f68000 */
[----:B------:R-:W-:Y:S02]  /*6d30*/  @P1 FSEL R54, R54, R19, P3 ;  /* 0x0000001336361208 */ /* 0x000fe40001800000 */
[----:B------:R-:W-:Y:S01]  /*6d40*/  FSETP.NAN.AND P1, PT, R42, R42, PT ;  /* 0x0000002a2a00720b */ /* 0x000fe20003f28000 */
[----:B------:R-:W2:Y:S01]  /*6d50*/  SHFL.BFLY PT, R19, R16, 0x1, 0x1f ;  /* 0x0c201f0010137f89 */ /* 0x000ea200000e0000 */
[----:B---3--:R-:W-:-:S03]  /*6d60*/  FSETP.GEU.AND P3, PT, R5, R6, PT ;  /* 0x000000060500720b */ /* 0x008fc60003f6e000 */
[----:B------:R-:W-:Y:S02]  /*6d70*/  @P6 FSEL R42, R42, R21, P1 ;  /* 0x000000152a2a6208 */ /* 0x000fe40000800000 */
[C---:B------:R-:W-:Y:S02]  /*6d80*/  FSETP.NAN.AND P6, PT, R5.reuse, R5, PT ;  /* 0x000000050500720b */ /* 0x040fe40003fc8000 */
[----:B-1----:R-:W-:Y:S01]  /*6d90*/  FSETP.GEU.AND P1, PT, R8, R7, PT ;  /* 0x000000070800720b */ /* 0x002fe20003f2e000 */
[----:B------:R-:W-:Y:S05]  /*6da0*/  SHFL.BFLY PT, R21, R42, 0x1, 0x1f ;  /* 0x0c201f002a157f89 */ /* 0x000fea00000e0000 */
[----:B------:R-:W-:-:S02]  /*6db0*/  @P3 SEL R5, R5, R6, P6 ;  /* 0x0000000605053207 */ /* 0x000fc40003000000 */
[----:B------:R-:W-:Y:S01]  /*6dc0*/  FSETP.NAN.AND P6, PT, R8, R8, PT ;  /* 0x000000080800720b */ /* 0x000fe20003fc8000 */
[----:B------:R-:W-:Y:S01]  /*6dd0*/  SHFL.BFLY PT, R6, R59, 0x10, 0x1f ;  /* 0x0e001f003b067f89 */ /* 0x000fe200000e0000 */
[----:B------:R-:W-:-:S03]  /*6de0*/  FSETP.GEU.AND P3, PT, R9, R10, PT ;  /* 0x0000000a0900720b */ /* 0x000fc60003f6e000 */
[----:B------:R-:W-:Y:S01]  /*6df0*/  @P1 SEL R8, R8, R7, P6 ;  /* 0x0000000708081207 */ /* 0x000fe20003000000 */
[----:B------:R-:W-:Y:S01]  /*6e00*/  @!P4 STS [R4], R5 ;  /* 0x000000050400c388 */ /* 0x000fe20000000800 */
[----:B------:R-:W-:Y:S02]  /*6e10*/  FSETP.GEU.AND P1, PT, R11, R20, PT ;  /* 0x000000140b00720b */ /* 0x000fe40003f2e000 */
[C---:B------:R-:W-:Y:S01]  /*6e20*/  FSETP.NAN.AND P6, PT, R9.reuse, R9, PT ;  /* 0x000000090900720b */ /* 0x040fe20003fc8000 */
[----:B------:R-:W1:Y:S04]  /*6e30*/  SHFL.BFLY PT, R7, R54, 0x1, 0x1f ;  /* 0x0c201f0036077f89 */ /* 0x000e6800000e0000 */
[----:B------:R-:W-:Y:S01]  /*6e40*/  @!P4 STS [R4+0x40], R8 ;  /* 0x000040080400c388 */ /* 0x000fe20000000800 */
[----:B------:R-:W-:-:S02]  /*6e50*/  @P3 SEL R9, R9, R10, P6 ;  /* 0x0000000a09093207 */ /* 0x000fc40003000000 */
[----:B0-----:R-:W-:Y:S02]  /*6e60*/  FSETP.GEU.AND P3, PT, R12, R13, PT ;  /* 0x0000000d0c00720b */ /* 0x001fe40003f6e000 */
[C---:B------:R-:W-:Y:S01]  /*6e70*/  FSETP.NAN.AND P6, PT, R11.reuse, R11, PT ;  /* 0x0000000b0b00720b */ /* 0x040fe20003fc8000 */
[----:B------:R-:W-:Y:S03]  /*6e80*/  @!P4 STS [R4+0x80], R9 ;  /* 0x000080090400c388 */ /* 0x000fe60000000800 */
[----:B------:R-:W-:Y:S01]  /*6e90*/  @P1 SEL R11, R11, R20, P6 ;  /* 0x000000140b0b1207 */ /* 0x000fe20003000000 */
[----:B------:R-:W-:Y:S01]  /*6ea0*/  SHFL.BFLY PT, R9, R52, 0x10, 0x1f ;  /* 0x0e001f0034097f89 */ /* 0x000fe200000e0000 */
[----:B--2---:R-:W-:Y:S02]  /*6eb0*/  FSETP.GEU.AND P1, PT, R16, R19, PT ;  /* 0x000000131000720b */ /* 0x004fe40003f2e000 */
[C---:B------:R-:W-:Y:S01]  /*6ec0*/  FSETP.NAN.AND P6, PT, R12.reuse, R12, PT ;  /* 0x0000000c0c00720b */ /* 0x040fe20003fc8000 */
[----:B------:R-:W-:Y:S03]  /*6ed0*/  @!P4 STS [R4+0xc0], R11 ;  /* 0x0000c00b0400c388 */ /* 0x000fe60000000800 */
[----:B------:R-:W-:Y:S01]  /*6ee0*/  @P3 SEL R12, R12, R13, P6 ;  /* 0x0000000d0c0c3207 */ /* 0x000fe20003000000 */
[----:B------:R-:W-:Y:S01]  /*6ef0*/  SHFL.BFLY PT, R11, R50, 0x10, 0x1f ;  /* 0x0e001f00320b7f89 */ /* 0x000fe200000e0000 */
[----:B------:R-:W-:-:S02]  /*6f00*/  FSETP.NAN.AND P6, PT, R16, R16, PT ;  /* 0x000000101000720b */ /* 0x000fc40003fc8000 */
[----:B-1----:R-:W-:Y:S01]  /*6f10*/  FSETP.GEU.AND P3, PT, R54, R7, PT ;  /* 0x000000073600720b */ /* 0x002fe20003f6e000 */
[----:B------:R-:W-:Y:S02]  /*6f20*/  @!P4 STS [R4+0x100], R12 ;  /* 0x0001000c0400c388 */ /* 0x000fe40000000800 */
[----:B------:R-:W-:Y:S02]  /*6f30*/  @P1 SEL R16, R16, R19, P6 ;  /* 0x0000001310101207 */ /* 0x000fe40003000000 */
[----:B------:R-:W-:Y:S01]  /*6f40*/  FSETP.GEU.AND P1, PT, R42, R21, PT ;  /* 0x000000152a00720b */ /* 0x000fe20003f2e000 */
[----:B------:R-:W-:Y:S01]  /*6f50*/  SHFL.BFLY PT, R12, R49, 0x10, 0x1f ;  /* 0x0e001f00310c7f89 */ /* 0x000fe200000e0000 */
[----:B------:R-:W-:-:S03]  /*6f60*/  FSETP.NAN.AND P6, PT, R54, R54, PT ;  /* 0x000000363600720b */ /* 0x000fc60003fc8000 */
[----:B------:R-:W-:Y:S03]  /*6f70*/  @!P4 STS [R4+0x140], R16 ;  /* 0x000140100400c388 */ /* 0x000fe60000000800 */
[----:B------:R-:W-:Y:S01]  /*6f80*/  @P3 SEL R54, R54, R7, P6 ;  /* 0x0000000736363207 */ /* 0x000fe20003000000 */
[----:B------:R-:W-:Y:S01]  /*6f90*/  SHFL.BFLY PT, R16, R53, 0x10, 0x1f ;  /* 0x0e001f0035107f89 */ /* 0x000fe200000e0000 */
[C---:B------:R-:W-:Y:S02]  /*6fa0*/  FSETP.NAN.AND P3, PT, R42.reuse, R42, PT ;  /* 0x0000002a2a00720b */ /* 0x040fe40003f68000 */
[----:B------:R-:W-:Y:S01]  /*6fb0*/  FSETP.NAN.AND P6, PT, R59, R59, PT ;  /* 0x0000003b3b00720b */ /* 0x000fe20003fc8000 */
[----:B------:R-:W-:Y:S01]  /*6fc0*/  @!P4 STS [R4+0x180], R54 ;  /* 0x000180360400c388 */ /* 0x000fe20000000800 */
[----:B------:R-:W-:-:S03]  /*6fd0*/  @P1 SEL R42, R42, R21, P3 ;  /* 0x000000152a2a1207 */ /* 0x000fc60001800000 */
[----:B------:R-:W-:Y:S04]  /*6fe0*/  SHFL.BFLY PT, R7, R58, 0x10, 0x1f ;  /* 0x0e001f003a077f89 */ /* 0x000fe800000e0000 */
[----:B------:R-:W-:Y:S04]  /*6ff0*/  @!P4 STS [R4+0x1c0], R42 ;  /* 0x0001c02a0400c388 */ /* 0x000fe80000000800 */
[----:B------:R-:W-:Y:S06]  /*7000*/  BAR.SYNC.DEFER_BLOCKING 0x0 ;  /* 0x0000000000007b1d */ /* 0x000fec0000010000 */
[----:B------:R-:W-:Y:S04]  /*7010*/  SHFL.BFLY PT, R13, R44, 0x10, 0x1f ;  /* 0x0e001f002c0d7f89 */ /* 0x000fe800000e0000 */
[----:B------:R-:W0:Y:S04]  /*7020*/  @!P5 LDS R18, [R0.X4] ;  /* 0x000000000012d984 */ /* 0x000e280000004800 */
[----:B0-----:R-:W0:Y:S01]  /*7030*/  SHFL.BFLY PT, R5, R18, 0x8, 0x1f ;  /* 0x0d001f0012057f89 */ /* 0x001e2200000e0000 */
[----:B------:R-:W-:-:S02]  /*7040*/  FSETP.NAN.AND P1, PT, R18, R18, PT ;  /* 0x000000121200720b */ /* 0x000fc40003f28000 */
[----:B0-----:R-:W-:-:S04]  /*7050*/  FSETP.GEU.AND P3, PT, R18, R5, PT ;  /* 0x000000051200720b */ /* 0x001fc80003f6e000 */
[C---:B------:R-:W-:Y:S02]  /*7060*/  FSEL R5, R18.reuse, R5, !P3 ;  /* 0x0000000512057208 */ /* 0x040fe40005800000 */
[CC--:B------:R-:W-:Y:S02]  /*7070*/  FSETP.GT.AND P3, PT, R59.reuse, R6.reuse, PT ;  /* 0x000000063b00720b */ /* 0x0c0fe40003f64000 */
[----:B------:R-:W-:Y:S02]  /*7080*/  FSEL R5, R18, R5, P1 ;  /* 0x0000000512057208 */ /* 0x000fe40000800000 */
[C---:B------:R-:W-:Y:S01]  /*7090*/  FSEL R8, R59.reuse, R6, P3 ;  /* 0x000000063b087208 */ /* 0x040fe20001800000 */
[----:B------:R-:W-:Y:S01]  /*70a0*/  SHFL.BFLY PT, R18, R51, 0x10, 0x1f ;  /* 0x0e001f0033127f89 */ /* 0x000fe200000e0000 */
[C---:B------:R-:W-:Y:S02]  /*70b0*/  FSETP.GT.AND P1, PT, R58.reuse, R7, PT ;  /* 0x000000073a00720b */ /* 0x040fe40003f24000 */
[----:B------:R-:W-:Y:S01]  /*70c0*/  FSEL R59, R59, R8, P6 ;  /* 0x000000083b3b7208 */ /* 0x000fe20003000000 */
[----:B------:R-:W0:Y:S01]  /*70d0*/  SHFL.BFLY PT, R6, R5, 0x4, 0x1f ;  /* 0x0c801f0005067f89 */ /* 0x000e2200000e0000 */
[----:B------:R-:W-:-:S02]  /*70e0*/  FSETP.NAN.AND P3, PT, R58, R58, PT ;  /* 0x0000003a3a00720b */ /* 0x000fc40003f68000 */
[C---:B------:R-:W-:Y:S01]  /*70f0*/  FSEL R7, R58.reuse, R7, P1 ;  /* 0x000000073a077208 */ /* 0x040fe20000800000 */
[----:B------:R-:W1:Y:S03]  /*7100*/  SHFL.BFLY PT, R8, R59, 0x8, 0x1f ;  /* 0x0d001f003b087f89 */ /* 0x000e6600000e0000 */
[----:B------:R-:W-:Y:S02]  /*7110*/  FSEL R7, R58, R7, P3 ;  /* 0x000000073a077208 */ /* 0x000fe40001800000 */
[----:B------:R-:W-:-:S03]  /*7120*/  FSETP.NAN.AND P3, PT, R5, R5, PT ;  /* 0x000000050500720b */ /* 0x000fc60003f68000 */
[----:B------:R-:W2:Y:S01]  /*7130*/  SHFL.BFLY PT, R10, R7, 0x8, 0x1f ;  /* 0x0d001f00070a7f89 */ /* 0x000ea200000e0000 */
[----:B0-----:R-:W-:Y:S02]  /*7140*/  FSETP.GEU.AND P6, PT, R5, R6, PT ;  /* 0x000000060500720b */ /* 0x001fe40003fce000 */
[----:B-1----:R-:W-:-:S11]  /*7150*/  FSETP.GT.AND P1, PT, R59, R8, PT ;  /* 0x000000083b00720b */ /* 0x002fd60003f24000 */
[----:B------:R-:W-:Y:S02]  /*7160*/  @P6 FSEL R5, R5, R6, P3 ;  /* 0x0000000605056208 */ /* 0x000fe40001800000 */
[----:B--2---:R-:W-:Y:S02]  /*7170*/  FSETP.GT.AND P3, PT, R7, R10, PT ;  /* 0x0000000a0700720b */ /* 0x004fe40003f64000 */
[C---:B------:R-:W-:Y:S01]  /*7180*/  FSETP.NAN.AND P6, PT, R59.reuse, R59, PT ;  /* 0x0000003b3b00720b */ /* 0x040fe20003fc8000 */
[----:B------:R-:W0:Y:S03]  /*7190*/  SHFL.BFLY PT, R6, R5, 0x2, 0x1f ;  /* 0x0c401f0005067f89 */ /* 0x000e2600000e0000 */
[----:B------:R-:W-:Y:S02]  /*71a0*/  @!P1 FSEL R59, R59, R8, P6 ;  /* 0x000000083b3b9208 */ /* 0x000fe40003000000 */
[----:B------:R-:W-:-:S03]  /*71b0*/  FSETP.NAN.AND P1, PT, R7, R7, PT ;  /* 0x000000070700720b */ /* 0x000fc60003f28000 */
[----:B------:R-:W1:Y:S02]  /*71c0*/  SHFL.BFLY PT, R8, R59, 0x4, 0x1f ;  /* 0x0c801f003b087f89 */ /* 0x000e6400000e0000 */
[----:B------:R-:W-:Y:S02]  /*71d0*/  @!P3 FSEL R7, R7, R10, P1 ;  /* 0x0000000a0707b208 */ /* 0x000fe40000800000 */
        /* <DEDUP_REMOVED lines=9> */
[----:B------:R-:W-:-:S02]  /*7270*/  FSETP.NAN.AND P6, PT, R7, R7, PT ;  /* 0x000000070700720b */ /* 0x000fc40003fc8000 */
[----:B------:R-:W-:Y:S01]  /*7280*/  FSETP.GT.AND P1, PT, R49, R12, PT ;  /* 0x0000000c3100720b */ /* 0x000fe20003f24000 */
[----:B------:R-:W1:Y:S02]  /*7290*/  SHFL.BFLY PT, R8, R59, 0x2, 0x1f ;  /* 0x0c401f003b087f89 */ /* 0x000e6400000e0000 */
[----:B------:R-:W-:Y:S02]  /*72a0*/  @!P3 FSEL R7, R7, R10, P6 ;  /* 0x0000000a0707b208 */ /* 0x000fe40003000000 */
[C---:B------:R-:W-:Y:S02]  /*72b0*/  FSETP.NAN.AND P3, PT, R49.reuse, R49, PT ;  /* 0x000000313100720b */ /* 0x040fe40003f68000 */
[----:B------:R-:W-:Y:S01]  /*72c0*/  FSEL R12, R49, R12, P1 ;  /* 0x0000000c310c7208 */ /* 0x000fe20000800000 */
[----:B------:R-:W2:Y:S01]  /*72d0*/  SHFL.BFLY PT, R10, R7, 0x2, 0x1f ;  /* 0x0c401f00070a7f89 */ /* 0x000ea200000e0000 */
[----:B------:R-:W-:Y:S02]  /*72e0*/  FSETP.GT.AND P6, PT, R53, R16, PT ;  /* 0x000000103500720b */ /* 0x000fe40003fc4000 */
[----:B------:R-:W-:-:S02]  /*72f0*/  FSEL R12, R49, R12, P3 ;  /* 0x0000000c310c7208 */ /* 0x000fc40001800000 */
[C---:B------:R-:W-:Y:S02]  /*7300*/  FSETP.NAN.AND P1, PT, R53.reuse, R53, PT ;  /* 0x000000353500720b */ /* 0x040fe40003f28000 */
[C---:B------:R-:W-:Y:S02]  /*7310*/  FSEL R16, R53.reuse, R16, P6 ;  /* 0x0000001035107208 */ /* 0x040fe40003000000 */
[CC--:B------:R-:W-:Y:S02]  /*7320*/  FSETP.GT.AND P3, PT, R52.reuse, R9.reuse, PT ;  /* 0x000000093400720b */ /* 0x0c0fe40003f64000 */
[----:B------:R-:W-:Y:S02]  /*7330*/  FSEL R16, R53, R16, P1 ;  /* 0x0000001035107208 */ /* 0x000fe40000800000 */
[C---:B------:R-:W-:Y:S02]  /*7340*/  FSETP.NAN.AND P6, PT, R52.reuse, R52, PT ;  /* 0x000000343400720b */ /* 0x040fe40003fc8000 */
[----:B------:R-:W-:-:S02]  /*7350*/  FSEL R9, R52, R9, P3 ;  /* 0x0000000934097208 */ /* 0x000fc40001800000 */
[----:B------:R-:W-:Y:S02]  /*7360*/  FSETP.GT.AND P1, PT, R50, R11, PT ;  /* 0x0000000b3200720b */ /* 0x000fe40003f24000 */
[----:B0-----:R-:W-:Y:S02]  /*7370*/  FSETP.GEU.AND P3, PT, R5, R6, PT ;  /* 0x000000060500720b */ /* 0x001fe40003f6e000 */
[----:B------:R-:W-:Y:S02]  /*7380*/  FSEL R52, R52, R9, P6 ;  /* 0x0000000934347208 */ /* 0x000fe40003000000 */
[C---:B------:R-:W-:Y:S01]  /*7390*/  FSETP.NAN.AND P6, PT, R50.reuse, R50, PT ;  /* 0x000000323200720b */ /* 0x040fe20003fc8000 */
[----:B------:R-:W0:Y:S01]  /*73a0*/  SHFL.BFLY PT, R9, R12, 0x8, 0x1f ;  /* 0x0d001f000c097f89 */ /* 0x000e2200000e0000 */
[----:B------:R-:W-:Y:S02]  /*73b0*/  FSEL R11, R50, R11, P1 ;  /* 0x0000000b320b7208 */ /* 0x000fe40000800000 */
[----:B------:R-:W-:-:S02]  /*73c0*/  FSETP.GT.AND P1, PT, R51, R18, PT ;  /* 0x000000123300720b */ /* 0x000fc40003f24000 */
[----:B------:R-:W-:Y:S02]  /*73d0*/  FSEL R50, R50, R11, P6 ;  /* 0x0000000b32327208 */ /* 0x000fe40003000000 */
[----:B------:R-:W-:Y:S01]  /*73e0*/  FSETP.NAN.AND P6, PT, R5, R5, PT ;  /* 0x000000050500720b */ /* 0x000fe20003fc8000 */
[----:B------:R-:W3:Y:S01]  /*73f0*/  SHFL.BFLY PT, R11, R16, 0x8, 0x1f ;  /* 0x0d001f00100b7f89 */ /* 0x000ee200000e0000 */
[----:B------:R-:W-:Y:S02]  /*7400*/  FSEL R18, R51, R18, P1 ;  /* 0x0000001233127208 */ /* 0x000fe40000800000 */
[----:B------:R-:W-:Y:S02]  /*7410*/  @P3 SEL R5, R5, R6, P6 ;  /* 0x0000000605053207 */ /* 0x000fe40003000000 */
[----:B------:R-:W-:Y:S02]  /*7420*/  FSETP.NAN.AND P1, PT, R51, R51, PT ;  /* 0x000000333300720b */ /* 0x000fe40003f28000 */
[----:B------:R-:W-:Y:S01]  /*7430*/  FSETP.GT.AND P6, PT, R44, R13, PT ;  /* 0x0000000d2c00720b */ /* 0x000fe20003fc4000 */
[----:B------:R-:W-:Y:S04]  /*7440*/  @P0 STS [R0.X4], R5 ;  /* 0x0000000500000388 */ /* 0x000fe80000004800 */
[----:B------:R-:W-:Y:S01]  /*7450*/  BAR.SYNC.DEFER_BLOCKING 0x0 ;  /* 0x0000000000007b1d */ /* 0x000fe20000010000 */
[----:B-1----:R-:W-:-:S02]  /*7460*/  FSETP.GT.AND P3, PT, R59, R8, PT ;  /* 0x000000083b00720b */ /* 0x002fc40003f64000 */
[----:B------:R-:W-:Y:S02]  /*7470*/  FSEL R18, R51, R18, P1 ;  /* 0x0000001233127208 */ /* 0x000fe40000800000 */
[C---:B------:R-:W-:Y:S02]  /*7480*/  FSEL R19, R44.reuse, R13, P6 ;  /* 0x0000000d2c137208 */ /* 0x040fe40003000000 */
[C---:B------:R-:W-:Y:S01]  /*7490*/  FSETP.NAN.AND P1, PT, R44.reuse, R44, PT ;  /* 0x0000002c2c00720b */ /* 0x040fe20003f28000 */
[----:B------:R-:W1:Y:S01]  /*74a0*/  SHFL.BFLY PT, R13, R52, 0x8, 0x1f ;  /* 0x0d001f00340d7f89 */ /* 0x000e6200000e0000 */
[----:B--2---:R-:W-:Y:S02]  /*74b0*/  FSETP.GT.AND P6, PT, R7, R10, PT ;  /* 0x0000000a0700720b */ /* 0x004fe40003fc4000 */
[----:B------:R-:W-:Y:S01]  /*74c0*/  FSEL R44, R44, R19, P1 ;  /* 0x000000132c2c7208 */ /* 0x000fe20000800000 */
[----:B------:R-:W-:Y:S01]  /*74d0*/  SHFL.BFLY PT, R21, R18, 0x8, 0x1f ;  /* 0x0d001f0012157f89 */ /* 0x000fe200000e0000 */
[----:B------:R-:W-:-:S03]  /*74e0*/  FSETP.NAN.AND P1, PT, R59, R59, PT ;  /* 0x0000003b3b00720b */ /* 0x000fc60003f28000 */
[----:B------:R-:W2:Y:S01]  /*74f0*/  SHFL.BFLY PT, R19, R50, 0x8, 0x1f ;  /* 0x0d001f0032137f89 */ /* 0x000ea200000e0000 */
[----:B------:R-:W-:Y:S02]  /*7500*/  @!P3 FSEL R59, R59, R8, P1 ;  /* 0x000000083b3bb208 */ /* 0x000fe40000800000 */
[----:B0-----:R-:W-:Y:S01]  /*7510*/  FSETP.GT.AND P1, PT, R12, R9, PT ;  /* 0x000000090c00720b */ /* 0x001fe20003f24000 */
[----:B------:R-:W0:Y:S01]  /*7520*/  SHFL.BFLY PT, R23, R44, 0x8, 0x1f ;  /* 0x0d001f002c177f89 */ /* 0x000e2200000e0000 */
[----:B------:R-:W-:-:S03]  /*7530*/  FSETP.NAN.AND P3, PT, R7, R7, PT ;  /* 0x000000070700720b */ /* 0x000fc60003f68000 */
[----:B------:R-:W-:Y:S01]  /*7540*/  SHFL.BFLY PT, R6, R59, 0x1, 0x1f ;  /* 0x0c201f003b067f89 */ /* 0x000fe200000e0000 */
[----:B------:R-:W-:Y:S02]  /*7550*/  @!P6 FSEL R7, R7, R10, P3 ;  /* 0x0000000a0707e208 */ /* 0x000fe40001800000 */
[----:B---3--:R-:W-:Y:S01]  /*7560*/  FSETP.GT.AND P3, PT, R16, R11, PT ;  /* 0x0000000b1000720b */ /* 0x008fe20003f64000 */
[----:B------:R-:W-:Y:S01]  /*7570*/  LDS R20, [RZ] ;  /* 0x00000000ff147984 */ /* 0x000fe20000000800 */
[----:B------:R-:W-:-:S03]  /*7580*/  FSETP.NAN.AND P6, PT, R12, R12, PT ;  /* 0x0000000c0c00720b */ /* 0x000fc60003fc8000 */
[----:B------:R-:W-:Y:S01]  /*7590*/  SHFL.BFLY PT, R8, R7, 0x1, 0x1f ;  /* 0x0c201f0007087f89 */ /* 0x000fe200000e0000 */
[----:B------:R-:W-:Y:S02]  /*75a0*/  @!P1 FSEL R12, R12, R9, P6 ;  /* 0x000000090c0c9208 */ /* 0x000fe40003000000 */
[----:B-1----:R-:W-:Y:S01]  /*75b0*/  FSETP.GT.AND P1, PT, R52, R13, PT ;  /* 0x0000000d3400720b */ /* 0x002fe20003f24000 */
[----:B------:R-:W-:Y:S01]  /*75c0*/  LDS R22, [0x80] ;  /* 0x00008000ff167984 */ /* 0x000fe20000000800 */
[----:B------:R-:W-:-:S03]  /*75d0*/  FSETP.NAN.AND P6, PT, R16, R16, PT ;  /* 0x000000101000720b */ /* 0x000fc60003fc8000 */
[----:B------:R-:W1:Y:S01]  /*75e0*/  SHFL.BFLY PT, R9, R12, 0x4, 0x1f ;  /* 0x0c801f000c097f89 */ /* 0x000e6200000e0000 */
[----:B------:R-:W-:Y:S02]  /*75f0*/  @!P3 FSEL R16, R16, R11, P6 ;  /* 0x0000000b1010b208 */ /* 0x000fe40003000000 */
[----:B--2---:R-:W-:Y:S01]  /*7600*/  FSETP.GT.AND P3, PT, R50, R19, PT ;  /* 0x000000133200720b */ /* 0x004fe20003f64000 */
[----:B------:R-:W-:Y:S01]  /*7610*/  LDS R10, [0x180] ;  /* 0x00018000ff0a7984 */ /* 0x000fe20000000800 */
[----:B------:R-:W-:-:S03]  /*7620*/  FSETP.NAN.AND P6, PT, R52, R52, PT ;  /* 0x000000343400720b */ /* 0x000fc60003fc8000 */
[----:B------:R-:W2:Y:S01]  /*7630*/  SHFL.BFLY PT, R11, R16, 0x4, 0x1f ;  /* 0x0c801f00100b7f89 */ /* 0x000ea200000e0000 */
[----:B------:R-:W-:Y:S02]  /*7640*/  @!P1 FSEL R52, R52, R13, P6 ;  /* 0x0000000d34349208 */ /* 0x000fe40003000000 */
[----:B------:R-:W-:Y:S02]  /*7650*/  FSETP.GT.AND P1, PT, R18, R21, PT ;  /* 0x000000151200720b */ /* 0x000fe40003f24000 */
[C---:B------:R-:W-:Y:S01]  /*7660*/  FSETP.NAN.AND P6, PT, R50.reuse, R50, PT ;  /* 0x000000323200720b */ /* 0x040fe20003fc8000 */
[----:B------:R-:W3:Y:S03]  /*7670*/  SHFL.BFLY PT, R13, R52, 0x4, 0x1f ;  /* 0x0c801f00340d7f89 */ /* 0x000ee600000e0000 */
[----:B------:R-:W-:Y:S02]  /*7680*/  @!P3 FSEL R50, R50, R19, P6 ;  /* 0x000000133232b208 */ /* 0x000fe40003000000 */
[----:B0-----:R-:W-:-:S02]  /*7690*/  FSETP.GT.AND P6, PT, R44, R23, PT ;  /* 0x000000172c00720b */ /* 0x001fc40003fc4000 */
[C---:B------:R-:W-:Y:S01]  /*76a0*/  FSETP.NAN.AND P3, PT, R18.reuse, R18, PT ;  /* 0x000000121200720b */ /* 0x040fe20003f68000 */
[----:B------:R-:W0:Y:S03]  /*76b0*/  SHFL.BFLY PT, R19, R50, 0x4, 0x1f ;  /* 0x0c801f0032137f89 */ /* 0x000e2600000e0000 */
[----:B------:R-:W-:Y:S02]  /*76c0*/  @!P1 FSEL R18, R18, R21, P3 ;  /* 0x0000001512129208 */ /* 0x000fe40001800000 */
[----:B-1----:R-:W-:Y:S02]  /*76d0*/  FSETP.GT.AND P3, PT, R12, R9, PT ;  /* 0x000000090c00720b */ /* 0x002fe40003f64000 */
[C---:B------:R-:W-:Y:S01]  /*76e0*/  FSETP.NAN.AND P1, PT, R44.reuse, R44, PT ;  /* 0x0000002c2c00720b */ /* 0x040fe20003f28000 */
[----:B------:R-:W1:Y:S03]  /*76f0*/  SHFL.BFLY PT, R21, R18, 0x4, 0x1f ;  /* 0x0c801f0012157f89 */ /* 0x000e6600000e0000 */
[----:B------:R-:W-:-:S02]  /*7700*/  @!P6 FSEL R44, R44, R23, P1 ;  /* 0x000000172c2ce208 */ /* 0x000fc40000800000 */
[----:B--2---:R-:W-:Y:S02]  /*7710*/  FSETP.GT.AND P1, PT, R16, R11, PT ;  /* 0x0000000b1000720b */ /* 0x004fe40003f24000 */
[C---:B------:R-:W-:Y:S01]  /*7720*/  FSETP.NAN.AND P6, PT, R12.reuse, R12, PT ;  /* 0x0000000c0c00720b */ /* 0x040fe20003fc8000 */
[----:B------:R-:W2:Y:S03]  /*7730*/  SHFL.BFLY PT, R23, R44, 0x4, 0x1f ;  /* 0x0c801f002c177f89 */ /* 0x000ea600000e0000 */
[----:B------:R-:W-:Y:S02]  /*7740*/  @!P3 FSEL R12, R12, R9, P6 ;  /* 0x000000090c0cb208 */ /* 0x000fe40003000000 */
[----:B---3--:R-:W-:Y:S02]  /*7750*/  FSETP.GT.AND P3, PT, R52, R13, PT ;  /* 0x0000000d3400720b */ /* 0x008fe40003f64000 */
[C---:B------:R-:W-:Y:S01]  /*7760*/  FSETP.NAN.AND P6, PT, R16.reuse, R16, PT ;  /* 0x000000101000720b */ /* 0x040fe20003fc8000 */
[----:B------:R-:W3:Y:S03]  /*7770*/  SHFL.BFLY PT, R9, R12, 0x2, 0x1f ;  /* 0x0c401f000c097f89 */ /* 0x000ee600000e0000 */
[----:B------:R-:W-:-:S02]  /*7780*/  @!P1 FSEL R16, R16, R11, P6 ;  /* 0x0000000b10109208 */ /* 0x000fc40003000000 */
[----:B0-----:R-:W-:Y:S02]  /*7790*/  FSETP.GT.AND P1, PT, R50, R19, PT ;  /* 0x000000133200720b */ /* 0x001fe40003f24000 */
        /* <DEDUP_REMOVED lines=19> */
[----:B-1----:R-:W-:Y:S01]  /*78d0*/  FSETP.GT.AND P3, PT, R52, R13, PT ;  /* 0x0000000d3400720b */ /* 0x002fe20003f64000 */
[----:B------:R-:W-:Y:S01]  /*78e0*/  LDS R9, [0x140] ;  /* 0x00014000ff097984 */ /* 0x000fe20000000800 */
[----:B------:R-:W-:-:S04]  /*78f0*/  FSETP.NAN.AND P6, PT, R16, R16, PT ;  /* 0x000000101000720b */ /* 0x000fc80003fc8000 */
[----:B------:R-:W-:Y:S02]  /*7900*/  @!P1 FSEL R16, R16, R11, P6 ;  /* 0x0000000b10109208 */ /* 0x000fe40003000000 */
[----:B--2---:R-:W-:Y:S01]  /*7910*/  FSETP.GT.AND P1, PT, R50, R19, PT ;  /* 0x000000133200720b */ /* 0x004fe20003f24000 */
[----:B------:R-:W-:Y:S01]  /*7920*/  LDS R11, [0x1c0] ;  /* 0x0001c000ff0b7984 */ /* 0x000fe20000000800 */
[----:B------:R-:W-:-:S04]  /*7930*/  FSETP.NAN.AND P6, PT, R52, R52, PT ;  /* 0x000000343400720b */ /* 0x000fc80003fc8000 */
[----:B------:R-:W-:Y:S01]  /*7940*/  @!P3 FSEL R52, R52, R13, P6 ;  /* 0x0000000d3434b208 */ /* 0x000fe20003000000 */
[----:B------:R-:W-:Y:S01]  /*7950*/  IMAD.MOV.U32 R13, RZ, RZ, R12 ;  /* 0x000000ffff0d7224 */ /* 0x000fe200078e000c */
[----:B---3--:R-:W-:Y:S02]  /*7960*/  FSETP.GT.AND P3, PT, R18, R21, PT ;  /* 0x000000151200720b */ /* 0x008fe40003f64000 */
[C---:B------:R-:W-:Y:S01]  /*7970*/  FSETP.NAN.AND P6, PT, R50.reuse, R50, PT ;  /* 0x000000323200720b */ /* 0x040fe20003fc8000 */
[----:B------:R-:W-:Y:S03]  /*7980*/  SHFL.BFLY PT, R25, R52, 0x1, 0x1f ;  /* 0x0c201f0034197f89 */ /* 0x000fe600000e0000 */
[----:B------:R-:W-:Y:S01]  /*7990*/  @!P1 FSEL R50, R50, R19, P6 ;  /* 0x0000001332329208 */ /* 0x000fe20003000000 */
[----:B------:R-:W1:Y:S01]  /*79a0*/  SHFL.BFLY PT, R12, R13, 0x1, 0x1f ;  /* 0x0c201f000d0c7f89 */ /* 0x000e6200000e0000 */
[----:B0-----:R-:W-:-:S02]  /*79b0*/  FSETP.GT.AND P6, PT, R44, R23, PT ;  /* 0x000000172c00720b */ /* 0x001fc40003fc4000 */
[C---:B------:R-:W-:Y:S01]  /*79c0*/  FSETP.NAN.AND P1, PT, R18.reuse, R18, PT ;  /* 0x000000121200720b */ /* 0x040fe20003f28000 */
[----:B------:R-:W0:Y:S03]  /*79d0*/  SHFL.BFLY PT, R19, R16, 0x1, 0x1f ;  /* 0x0c201f0010137f89 */ /* 0x000e2600000e0000 */
[----:B------:R-:W-:Y:S01]  /*79e0*/  @!P3 FSEL R18, R18, R21, P1 ;  /* 0x000000151212b208 */ /* 0x000fe20000800000 */
[----:B------:R-:W-:Y:S01]  /*79f0*/  SHFL.BFLY PT, R27, R50, 0x1, 0x1f ;  /* 0x0c201f00321b7f89 */ /* 0x000fe200000e0000 */
[C---:B------:R-:W-:Y:S02]  /*7a00*/  FSETP.NAN.AND P3, PT, R44.reuse, R44, PT ;  /* 0x0000002c2c00720b */ /* 0x040fe40003f68000 */
[----:B------:R-:W-:Y:S01]  /*7a10*/  FSETP.GT.AND P1, PT, R59, R6, PT ;  /* 0x000000063b00720b */ /* 0x000fe20003f24000 */
[----:B------:R-:W-:Y:S02]  /*7a20*/  LDS R21, [0x40] ;  /* 0x00004000ff157984 */ /* 0x000fe40000000800 */
[----:B------:R-:W-:-:S02]  /*7a30*/  @!P6 FSEL R44, R44, R23, P3 ;  /* 0x000000172c2ce208 */ /* 0x000fc40001800000 */
[----:B------:R-:W-:Y:S01]  /*7a40*/  FSETP.GT.AND P3, PT, R7, R8, PT ;  /* 0x000000080700720b */ /* 0x000fe20003f64000 */
[----:B------:R-:W2:Y:S01]  /*7a50*/  LDS R23, [0xc0] ;  /* 0x0000c000ff177984 */ /* 0x000ea20000000800 */
[----:B------:R-:W-:-:S03]  /*7a60*/  FSETP.NAN.AND P6, PT, R59, R59, PT ;  /* 0x0000003b3b00720b */ /* 0x000fc60003fc8000 */
[----:B------:R-:W3:Y:S03]  /*7a70*/  SHFL.BFLY PT, R29, R18, 0x1, 0x1f ;  /* 0x0c201f00121d7f89 */ /* 0x000ee600000e0000 */
[----:B------:R-:W-:Y:S01]  /*7a80*/  @!P1 SEL R59, R59, R6, P6 ;  /* 0x000000063b3b9207 */ /* 0x000fe20003000000 */
[----:B------:R-:W-:Y:S01]  /*7a90*/  SHFL.BFLY PT, R31, R44, 0x1, 0x1f ;  /* 0x0c201f002c1f7f89 */ /* 0x000fe200000e0000 */
[----:B------:R-:W-:Y:S02]  /*7aa0*/  FSETP.NAN.AND P1, PT, R7, R7, PT ;  /* 0x000000070700720b */ /* 0x000fe40003f28000 */
[----:B------:R-:W-:Y:S02]  /*7ab0*/  FSETP.NAN.AND P6, PT, R13, R13, PT ;  /* 0x0000000d0d00720b */ /* 0x000fe40003fc8000 */
[----:B------:R-:W-:Y:S02]  /*7ac0*/  @!P3 SEL R7, R7, R8, P1 ;  /* 0x000000080707b207 */ /* 0x000fe40000800000 */
[----:B------:R-:W4:Y:S04]  /*7ad0*/  LDS R8, [0x100] ;  /* 0x00010000ff087984 */ /* 0x000f280000000800 */
[----:B------:R-:W-:Y:S01]  /*7ae0*/  BAR.SYNC.DEFER_BLOCKING 0x0 ;  /* 0x0000000000007b1d */ /* 0x000fe20000010000 */
[----:B-1----:R-:W-:-:S02]  /*7af0*/  FSETP.GT.AND P3, PT, R13, R12, PT ;  /* 0x0000000c0d00720b */ /* 0x002fc40003f64000 */
[----:B0-----:R-:W-:-:S11]  /*7b00*/  FSETP.GT.AND P1, PT, R16, R19, PT ;  /* 0x000000131000720b */ /* 0x001fd60003f24000 */
[----:B------:R-:W-:Y:S02]  /*7b10*/  @!P3 SEL R13, R13, R12, P6 ;  /* 0x0000000c0d0db207 */ /* 0x000fe40003000000 */
[----:B------:R-:W-:Y:S02]  /*7b20*/  FSETP.GT.AND P3, PT, R52, R25, PT ;  /* 0x000000193400720b */ /* 0x000fe40003f64000 */
[----:B------:R-:W-:-:S04]  /*7b30*/  FSETP.NAN.AND P6, PT, R16, R16, PT ;  /* 0x000000101000720b */ /* 0x000fc80003fc8000 */
[----:B------:R-:W-:Y:S01]  /*7b40*/  @!P1 SEL R16, R16, R19, P6 ;  /* 0x0000001310109207 */ /* 0x000fe20003000000 */
[----:B--2---:R-:W-:Y:S01]  /*7b50*/  STS.128 [RZ], R20 ;  /* 0x00000014ff007388 */ /* 0x004fe20000000c00 */
[----:B------:R-:W-:Y:S02]  /*7b60*/  FSETP.GT.AND P1, PT, R50, R27, PT ;  /* 0x0000001b3200720b */ /* 0x000fe40003f24000 */
[----:B------:R-:W-:-:S04]  /*7b70*/  FSETP.NAN.AND P6, PT, R52, R52, PT ;  /* 0x000000343400720b */ /* 0x000fc80003fc8000 */
[----:B------:R-:W-:Y:S02]  /*7b80*/  @!P3 SEL R52, R52, R25, P6 ;  /* 0x000000193434b207 */ /* 0x000fe40003000000 */
[----:B------:R-:W-:Y:S02]  /*7b90*/  FSETP.NAN.AND P6, PT, R50, R50, PT ;  /* 0x000000323200720b */ /* 0x000fe40003fc8000 */
[----:B---3--:R-:W-:Y:S01]  /*7ba0*/  FSETP.GT.AND P3, PT, R18, R29, PT ;  /* 0x0000001d1200720b */ /* 0x008fe20003f64000 */
[----:B----4-:R-:W-:Y:S02]  /*7bb0*/  STS.128 [0x10], R8 ;  /* 0x00001008ff007388 */ /* 0x010fe40000000c00 */
[----:B------:R-:W-:Y:S02]  /*7bc0*/  @!P1 SEL R50, R50, R27, P6 ;  /* 0x0000001b32329207 */ /* 0x000fe40003000000 */
[----:B------:R-:W-:Y:S01]  /*7bd0*/  BAR.SYNC.DEFER_BLOCKING 0x0 ;  /* 0x0000000000007b1d */ /* 0x000fe20000010000 */
[----:B------:R-:W-:-:S02]  /*7be0*/  FSETP.GT.AND P1, PT, R44, R31, PT ;  /* 0x0000001f2c00720b */ /* 0x000fc40003f24000 */
[----:B------:R-:W-:-:S05]  /*7bf0*/  FSETP.NAN.AND P6, PT, R18, R18, PT ;  /* 0x000000121200720b */ /* 0x000fca0003fc8000 */
[----:B------:R-:W-:Y:S02]  /*7c00*/  @!P3 SEL R18, R18, R29, P6 ;  /* 0x0000001d1212b207 */ /* 0x000fe40003000000 */
[----:B------:R-:W-:-:S04]  /*7c10*/  FSETP.NAN.AND P3, PT, R44, R44, PT ;  /* 0x0000002c2c00720b */ /* 0x000fc80003f68000 */
[----:B------:R-:W-:Y:S01]  /*7c20*/  @!P1 SEL R44, R44, R31, P3 ;  /* 0x0000001f2c2c9207 */ /* 0x000fe20001800000 */
[----:B------:R-:W-:Y:S04]  /*7c30*/  LDS R12, [R3.X4] ;  /* 0x00000000030c7984 */ /* 0x000fe80000004800 */
[----:B------:R-:W-:Y:S06]  /*7c40*/  BAR.SYNC.DEFER_BLOCKING 0x0 ;  /* 0x0000000000007b1d */ /* 0x000fec0000010000 */
[----:B------:R-:W-:Y:S04]  /*7c50*/  @!P4 STS [R4], R59 ;  /* 0x0000003b0400c388 */ /* 0x000fe80000000800 */
[----:B------:R-:W-:Y:S04]  /*7c60*/  @!P4 STS [R4+0x40], R7 ;  /* 0x000040070400c388 */ /* 0x000fe80000000800 */
[----:B------:R-:W-:Y:S04]  /*7c70*/  @!P4 STS [R4+0x80], R13 ;  /* 0x0000800d0400c388 */ /* 0x000fe80000000800 */
[----:B------:R-:W-:Y:S04]  /*7c80*/  @!P4 STS [R4+0xc0], R16 ;  /* 0x0000c0100400c388 */ /* 0x000fe80000000800 */
[----:B------:R-:W-:Y:S04]  /*7c90*/  @!P4 STS [R4+0x100], R52 ;  /* 0x000100340400c388 */ /* 0x000fe80000000800 */
[----:B------:R-:W-:Y:S04]  /*7ca0*/  @!P4 STS [R4+0x140], R50 ;  /* 0x000140320400c388 */ /* 0x000fe80000000800 */
[----:B------:R0:W-:Y:S04]  /*7cb0*/  @!P4 STS [R4+0x180], R18 ;  /* 0x000180120400c388 */ /* 0x0001e80000000800 */
[----:B------:R-:W-:Y:S04]  /*7cc0*/  @!P4 STS [R4+0x1c0], R44 ;  /* 0x0001c02c0400c388 */ /* 0x000fe80000000800 */
[----:B------:R-:W-:Y:S01]  /*7cd0*/  BAR.SYNC.DEFER_BLOCKING 0x0 ;  /* 0x0000000000007b1d */ /* 0x000fe20000010000 */
[----:B------:R-:W-:Y:S01]  /*7ce0*/  FSETP.GE.AND P4, PT, R9, RZ, PT ;  /* 0x000000ff0900720b */ /* 0x000fe20003f86000 */
[----:B0-----:R-:W-:-:S03]  /*7cf0*/  IMAD.MOV.U32 R18, RZ, RZ, -0x200 ;  /* 0xfffffe00ff127424 */ /* 0x001fc600078e00ff */
[----:B------:R-:W-:-:S05]  /*7d00*/  FSEL R9, R9, RZ, !P4 ;  /* 0x000000ff09097208 */ /* 0x000fca0006000000 */
[----:B------:R-:W-:Y:S01]  /*7d10*/  FADD R9, RZ, -R9 ;  /* 0x80000009ff097221 */ /* 0x000fe20000000000 */
[----:B------:R-:W0:Y:S01]  /*7d20*/  @!P5 LDS R2, [R0.X4] ;  /* 0x000000000002d984 */ /* 0x000e220000004800 */
[----:B------:R-:W-:-:S04]  /*7d30*/  FSETP.GE.AND P5, PT, R8, RZ, PT ;  /* 0x000000ff0800720b */ /* 0x000fc80003fa6000 */
[----:B------:R-:W-:-:S05]  /*7d40*/  FSEL R8, R8, RZ, !P5 ;  /* 0x000000ff08087208 */ /* 0x000fca0006800000 */
[----:B------:R-:W-:Y:S01]  /*7d50*/  FADD R8, RZ, -R8 ;  /* 0x80000008ff087221 */ /* 0x000fe20000000000 */
[----:B0-----:R-:W0:Y:S01]  /*7d60*/  SHFL.BFLY PT, R5, R2, 0x8, 0x1f ;  /* 0x0d001f0002057f89 */ /* 0x001e2200000e0000 */
[C---:B------:R-:W-:Y:S02]  /*7d70*/  FSETP.NAN.AND P3, PT, R2.reuse, R2, PT ;  /* 0x000000020200720b */ /* 0x040fe40003f68000 */
[----:B0-----:R-:W-:-:S04]  /*7d80*/  FSETP.GT.AND P1, PT, R2, R5, PT ;  /* 0x000000050200720b */ /* 0x001fc80003f24000 */
[----:B------:R-:W-:-:S04]  /*7d90*/  FSEL R5, R2, R5, P1 ;  /* 0x0000000502057208 */ /* 0x000fc80000800000 */
[----:B------:R-:W-:-:S04]  /*7da0*/  FSEL R5, R2, R5, P3 ;  /* 0x0000000502057208 */ /* 0x000fc80001800000 */
[C---:B------:R-:W-:Y:S01]  /*7db0*/  FSETP.NAN.AND P3, PT, R5.reuse, R5, PT ;  /* 0x000000050500720b */ /* 0x040fe20003f68000 */
[----:B------:R-:W0:Y:S02]  /*7dc0*/  SHFL.BFLY PT, R6, R5, 0x4, 0x1f ;  /* 0x0c801f0005067f89 */ /* 0x000e2400000e0000 */
[----:B0-----:R-:W-:-:S13]  /*7dd0*/  FSETP.GT.AND P1, PT, R5, R6, PT ;  /* 0x000000060500720b */ /* 0x001fda0003f24000 */
[----:B------:R-:W-:-:S04]  /*7de0*/  @!P1 FSEL R5, R5, R6, P3 ;  /* 0x0000000605059208 */ /* 0x000fc80001800000 */
[C---:B------:R-:W-:Y:S01]  /*7df0*/  FSETP.NAN.AND P3, PT, R5.reuse, R5, PT ;  /* 0x000000050500720b */ /* 0x040fe20003f68000 */
[----:B------:R-:W0:Y:S02]  /*7e00*/  SHFL.BFLY PT, R4, R5, 0x2, 0x1f ;  /* 0x0c401f0005047f89 */ /* 0x000e2400000e0000 */
[----:B0-----:R-:W-:-:S13]  /*7e10*/  FSETP.GT.AND P1, PT, R5, R4, PT ;  /* 0x000000040500720b */ /* 0x001fda0003f24000 */
[----:B------:R-:W-:-:S04]  /*7e20*/  @!P1 FSEL R5, R5, R4, P3 ;  /* 0x0000000405059208 */ /* 0x000fc80001800000 */
[C---:B------:R-:W-:Y:S01]  /*7e30*/  FSETP.NAN.AND P3, PT, R5.reuse, R5, PT ;  /* 0x000000050500720b */ /* 0x040fe20003f68000 */
[----:B------:R-:W0:Y:S02]  /*7e40*/  SHFL.BFLY PT, R2, R5, 0x1, 0x1f ;  /* 0x0c201f0005027f89 */ /* 0x000e2400000e0000 */
[----:B0-----:R-:W-:-:S13]  /*7e50*/  FSETP.GT.AND P1, PT, R5, R2, PT ;  /* 0x000000020500720b */ /* 0x001fda0003f24000 */
[----:B------:R-:W-:Y:S02]  /*7e60*/  @!P1 SEL R5, R5, R2, P3 ;  /* 0x0000000205059207 */ /* 0x000fe40001800000 */
[----:B------:R-:W-:Y:S02]  /*7e70*/  FSETP.GE.AND P3, PT, R21, RZ, PT ;  /* 0x000000ff1500720b */ /* 0x000fe40003f66000 */
[----:B------:R-:W-:Y:S01]  /*7e80*/  FSETP.GE.AND P1, PT, R22, RZ, PT ;  /* 0x000000ff1600720b */ /* 0x000fe20003f26000 */
[----:B------:R-:W-:Y:S04]  /*7e90*/  @P0 STS [R0.X4], R5 ;  /* 0x0000000500000388 */ /* 0x000fe80000004800 */
[----:B------:R-:W-:Y:S01]  /*7ea0*/  BAR.SYNC.DEFER_BLOCKING 0x0 ;  /* 0x0000000000007b1d */ /* 0x000fe20000010000 */
[----:B------:R-:W-:-:S02]  /*7eb0*/  FSETP.GE.AND P0, PT, R20, RZ, PT ;  /* 0x000000ff1400720b */ /* 0x000fc40003f06000 */
[----:B------:R-:W-:Y:S02]  /*7ec0*/  FSEL R21, R21, RZ, !P3 ;  /* 0x000000ff15157208 */ /* 0x000fe40005800000 */
[----:B------:R-:W-:Y:S02]  /*7ed0*/  FSEL R20, R20, RZ, !P0 ;  /* 0x000000ff14147208 */ /* 0x000fe40004000000 */
[C---:B------:R-:W-:Y:S01]  /*7ee0*/  FSETP.GE.AND P0, PT, R23.reuse, RZ, PT ;  /* 0x000000ff1700720b */ /* 0x040fe20003f06000 */
[----:B------:R-:W-:Y:S01]  /*7ef0*/  FADD R21, RZ, -R21 ;  /* 0x80000015ff157221 */ /* 0x000fe20000000000 */
[----:B------:R-:W-:Y:S01]  /*7f00*/  FSEL R22, R22, RZ, !P1 ;  /* 0x000000ff16167208 */ /* 0x000fe20004800000 */
[----:B------:R-:W-:Y:S01]  /*7f10*/  FADD R20, RZ, -R20 ;  /* 0x80000014ff147221 */ /* 0x000fe20000000000 */
[----:B------:R-:W-:Y:S02]  /*7f20*/  FSEL R23, R23, RZ, !P0 ;  /* 0x000000ff17177208 */ /* 0x000fe40004000000 */
[----:B------:R-:W-:Y:S01]  /*7f30*/  FSETP.GE.AND P1, PT, R10, RZ, PT ;  /* 0x000000ff0a00720b */ /* 0x000fe20003f26000 */
[----:B------:R-:W-:Y:S01]  /*7f40*/  FADD R22, RZ, -R22 ;  /* 0x80000016ff167221 */ /* 0x000fe20000000000 */
[----:B------:R-:W-:Y:S01]  /*7f50*/  FSETP.NAN.AND P0, PT, R20, R20, PT ;  /* 0x000000141400720b */ /* 0x000fe20003f08000 */
[----:B------:R-:W-:Y:S01]  /*7f60*/  FADD R23, RZ, -R23 ;  /* 0x80000017ff177221 */ /* 0x000fe20000000000 */
[----:B------:R-:W-:-:S02]  /*7f70*/  FSEL R10, R10, RZ, !P1 ;  /* 0x000000ff0a0a7208 */ /* 0x000fc40004800000 */
[----:B------:R-:W-:-:S03]  /*7f80*/  FSETP.NAN.AND P1, PT, R21, R21, PT ;  /* 0x000000151500720b */ /* 0x000fc60003f28000 */
[----:B------:R-:W-:Y:S01]  /*7f90*/  FADD R10, RZ, -R10 ;  /* 0x8000000aff0a7221 */ /* 0x000fe20000000000 */
[----:B------:R-:W0:Y:S04]  /*7fa0*/  LDS R28, [RZ] ;  /* 0x00000000ff1c7984 */ /* 0x000e280000000800 */
[----:B------:R-:W1:Y:S04]  /*7fb0*/  LDS R31, [0xc0] ;  /* 0x0000c000ff1f7984 */ /* 0x000e680000000800 */
[----:B------:R-:W2:Y:S04]  /*7fc0*/  LDS R29, [0x40] ;  /* 0x00004000ff1d7984 */ /* 0x000ea80000000800 */
[----:B------:R-:W3:Y:S04]  /*7fd0*/  LDS R30, [0x80] ;  /* 0x00008000ff1e7984 */ /* 0x000ee80000000800 */
[----:B------:R-:W4:Y:S04]  /*7fe0*/  LDS R4, [0x100] ;  /* 0x00010000ff047984 */ /* 0x000f280000000800 */
[----:B------:R-:W-:Y:S04]  /*7ff0*/  LDS R5, [0x140] ;  /* 0x00014000ff057984 */ /* 0x000fe80000000800 */
[----:B------:R-:W-:Y:S04]  /*8000*/  LDS R6, [0x180] ;  /* 0x00018000ff067984 */ /* 0x000fe80000000800 */
[----:B------:R-:W5:Y:S04]  /*8010*/  LDS R7, [0x1c0] ;  /* 0x0001c000ff077984 */ /* 0x000f680000000800 */
[----:B------:R-:W-:Y:S01]  /*8020*/  BAR.SYNC.DEFER_BLOCKING 0x0 ;  /* 0x0000000000007b1d */ /* 0x000fe20000010000 */
[----:B0-----:R-:W-:-:S04]  /*8030*/  FSETP.GTU.AND P3, PT, R28, RZ, PT ;  /* 0x000000ff1c00720b */ /* 0x001fc80003f6c000 */
[----:B------:R-:W-:Y:S02]  /*8040*/  FSEL R13, R28, RZ, P3 ;  /* 0x000000ff1c0d7208 */ /* 0x000fe40001800000 */
[C---:B------:R-:W-:Y:S02]  /*8050*/  FSETP.GE.AND P3, PT, R11.reuse, RZ, PT ;  /* 0x000000ff0b00720b */ /* 0x040fe40003f66000 */
[CC--:B------:R-:W-:Y:S02]  /*8060*/  FSETP.GT.AND P4, PT, R20.reuse, R13.reuse, PT ;  /* 0x0000000d1400720b */ /* 0x0c0fe40003f84000 */
[----:B------:R-:W-:Y:S02]  /*8070*/  FSEL R11, R11, RZ, !P3 ;  /* 0x000000ff0b0b7208 */ /* 0x000fe40005800000 */
[----:B------:R-:W-:Y:S02]  /*8080*/  @!P0 FSEL R20, R20, R13, P4 ;  /* 0x0000000d14148208 */ /* 0x000fe40002000000 */
[----:B------:R-:W-:Y:S01]  /*8090*/  FSETP.NAN.AND P3, PT, R22, R22, PT ;  /* 0x000000161600720b */ /* 0x000fe20003f68000 */
[----:B------:R-:W-:Y:S01]  /*80a0*/  FADD R11, RZ, -R11 ;  /* 0x8000000bff0b7221 */ /* 0x000fe20000000000 */
[----:B-1----:R-:W-:Y:S01]  /*80b0*/  FSETP.GTU.AND P4, PT, R31, RZ, PT ;  /* 0x000000ff1f00720b */ /* 0x002fe20003f8c000 */
[----:B------:R-:W-:Y:S01]  /*80c0*/  FMUL R20, R20, 0.0078740157186985015869 ;  /* 0x3c01020414147820 */ /* 0x000fe20000400000 */
[----:B--2---:R-:W-:Y:S01]  /*80d0*/  FSETP.GTU.AND P0, PT, R29, RZ, PT ;  /* 0x000000ff1d00720b */ /* 0x004fe20003f0c000 */
[----:B---3--:R-:W-:Y:S01]  /*80e0*/  STS.128 [RZ], R28 ;  /* 0x0000001cff007388 */ /* 0x008fe20000000c00 */
[----:B------:R-:W-:-:S02]  /*80f0*/  FSETP.GTU.AND P6, PT, R30, RZ, PT ;  /* 0x000000ff1e00720b */ /* 0x000fc40003fcc000 */
[----:B------:R-:W-:Y:S02]  /*8100*/  FSEL R2, R31, RZ, P4 ;  /* 0x000000ff1f027208 */ /* 0x000fe40002000000 */
[----:B------:R-:W-:Y:S02]  /*8110*/  FSEL R16, R29, RZ, P0 ;  /* 0x000000ff1d107208 */ /* 0x000fe40000000000 */
[----:B----4-:R-:W-:Y:S02]  /*8120*/  FSETP.GTU.AND P5, PT, R4, RZ, PT ;  /* 0x000000ff0400720b */ /* 0x010fe40003fac000 */
[----:B------:R-:W-:Y:S01]  /*8130*/  FSEL R19, R30, RZ, P6 ;  /* 0x000000ff1e137208 */ /* 0x000fe20003000000 */
[----:B-----5:R0:W-:Y:S04]  /*8140*/  STS.128 [0x10], R4 ;  /* 0x00001004ff007388 */ /* 0x0201e80000000c00 */
[----:B------:R-:W-:Y:S01]  /*8150*/  BAR.SYNC.DEFER_BLOCKING 0x0 ;  /* 0x0000000000007b1d */ /* 0x000fe20000010000 */
[----:B------:R-:W-:-:S02]  /*8160*/  FSETP.NAN.AND P4, PT, R8, R8, PT ;  /* 0x000000080800720b */ /* 0x000fc40003f88000 */
[----:B------:R-:W-:Y:S02]  /*8170*/  FSETP.NAN.AND P0, PT, R23, R23, PT ;  /* 0x000000171700720b */ /* 0x000fe40003f08000 */
[----:B------:R-:W-:Y:S02]  /*8180*/  FSEL R13, R4, RZ, P5 ;  /* 0x000000ff040d7208 */ /* 0x000fe40002800000 */
[CC--:B------:R-:W-:Y:S02]  /*8190*/  FSETP.GT.AND P6, PT, R22.reuse, R19.reuse, PT ;  /* 0x000000131600720b */ /* 0x0c0fe40003fc4000 */
[CC--:B------:R-:W-:Y:S02]  /*81a0*/  FSETP.GT.AND P5, PT, R21.reuse, R16.reuse, PT ;  /* 0x000000101500720b */ /* 0x0c0fe40003fa4000 */
[----:B------:R-:W-:Y:S01]  /*81b0*/  @!P3 FSEL R22, R22, R19, P6 ;  /* 0x000000131616b208 */ /* 0x000fe20003000000 */
[----:B------:R-:W-:Y:S01]  /*81c0*/  IMAD.MOV.U32 R19, RZ, RZ, -0x1 ;  /* 0xffffffffff137424 */ /* 0x000fe200078e00ff */
[----:B------:R-:W-:-:S02]  /*81d0*/  @!P1 FSEL R21, R21, R16, P5 ;  /* 0x0000001015159208 */ /* 0x000fc40002800000 */
[-C--:B------:R-:W-:Y:S01]  /*81e0*/  FSETP.GT.AND P3, PT, R8, R13.reuse, PT ;  /* 0x0000000d0800720b */ /* 0x080fe20003f64000 */
[----:B------:R-:W-:Y:S01]  /*81f0*/  FMUL R22, R22, 0.0078740157186985015869 ;  /* 0x3c01020416167820 */ /* 0x000fe20000400000 */
[-C--:B------:R-:W-:Y:S01]  /*8200*/  FSETP.GT.AND P1, PT, R23, R2.reuse, PT ;  /* 0x000000021700720b */ /* 0x080fe20003f24000 */
[----:B------:R-:W-:Y:S01]  /*8210*/  FMUL R21, R21, 0.0078740157186985015869 ;  /* 0x3c01020415157820 */ /* 0x000fe20000400000 */
[----:B------:R-:W-:Y:S02]  /*8220*/  @!P4 FSEL R8, R8, R13, P3 ;  /* 0x0000000d0808c208 */ /* 0x000fe40001800000 */
[----:B------:R-:W-:Y:S02]  /*8230*/  @!P0 FSEL R23, R23, R2, P1 ;  /* 0x0000000217178208 */ /* 0x000fe40000800000 */
[----:B------:R-:W-:Y:S01]  /*8240*/  FSETP.NAN.AND P5, PT, R9, R9, PT ;  /* 0x000000090900720b */ /* 0x000fe20003fa8000 */
[----:B------:R-:W-:Y:S01]  /*8250*/  FMUL R8, R8, 0.0078740157186985015869 ;  /* 0x3c01020408087820 */ /* 0x000fe20000400000 */
[----:B------:R-:W-:Y:S01]  /*8260*/  FSETP.NAN.AND P4, PT, R10, R10, PT ;  /* 0x0000000a0a00720b */ /* 0x000fe20003f88000 */
[----:B------:R-:W-:Y:S01]  /*8270*/  FMUL R23, R23, 0.0078740157186985015869 ;  /* 0x3c01020417177820 */ /* 0x000fe20000400000 */
[----:B------:R-:W-:Y:S01]  /*8280*/  FSETP.GTU.AND P0, PT, R5, RZ, PT ;  /* 0x000000ff0500720b */ /* 0x000fe20003f0c000 */
[----:B------:R-:W1:Y:S01]  /*8290*/  LDS R3, [R3.X4] ;  /* 0x0000000003037984 */ /* 0x000e620000004800 */
[----:B------:R-:W-:-:S02]  /*82a0*/  FSETP.GTU.AND P3, PT, R6, RZ, PT ;  /* 0x000000ff0600720b */ /* 0x000fc40003f6c000 */
[----:B------:R-:W-:Y:S02]  /*82b0*/  FSETP.GTU.AND P6, PT, R7, RZ, PT ;  /* 0x000000ff0700720b */ /* 0x000fe40003fcc000 */
[----:B------:R-:W-:Y:S02]  /*82c0*/  FSETP.NAN.AND P1, PT, R11, R11, PT ;  /* 0x0000000b0b00720b */ /* 0x000fe40003f28000 */
[----:B------:R-:W-:Y:S02]  /*82d0*/  FSEL R16, R5, RZ, P0 ;  /* 0x000000ff05107208 */ /* 0x000fe40000000000 */
[----:B------:R-:W-:Y:S02]  /*82e0*/  FSEL R13, R6, RZ, P3 ;  /* 0x000000ff060d7208 */ /* 0x000fe40001800000 */
[----:B------:R-:W-:Y:S02]  /*82f0*/  FSEL R2, R7, RZ, P6 ;  /* 0x000000ff07027208 */ /* 0x000fe40003000000 */
[----:B------:R-:W-:-:S02]  /*8300*/  FSETP.GT.AND P6, PT, R9, R16, PT ;  /* 0x000000100900720b */ /* 0x000fc40003fc4000 */
[-C--:B------:R-:W-:Y:S02]  /*8310*/  FSETP.GT.AND P3, PT, R10, R13.reuse, PT ;  /* 0x0000000d0a00720b */ /* 0x080fe40003f64000 */
[----:B------:R-:W-:Y:S02]  /*8320*/  FSETP.GT.AND P0, PT, R20, 9.9999997473787516356e-06, PT ;  /* 0x3727c5ac1400780b */ /* 0x000fe40003f04000 */
[----:B------:R-:W-:Y:S01]  /*8330*/  @!P5 FSEL R9, R9, R16, P6 ;  /* 0x000000100909d208 */ /* 0x000fe20003000000 */
[----:B------:R-:W-:Y:S01]  /*8340*/  IMAD.MOV.U32 R16, RZ, RZ, 0x3e800000 ;  /* 0x3e800000ff107424 */ /* 0x000fe200078e00ff */
[----:B------:R-:W-:Y:S02]  /*8350*/  @!P4 FSEL R10, R10, R13, P3 ;  /* 0x0000000d0a0ac208 */ /* 0x000fe40001800000 */
[-C--:B------:R-:W-:Y:S01]  /*8360*/  FSETP.GT.AND P5, PT, R11, R2.reuse, PT ;  /* 0x000000020b00720b */ /* 0x080fe20003fa4000 */
[----:B------:R-:W-:Y:S01]  /*8370*/  FMUL R9, R9, 0.0078740157186985015869 ;  /* 0x3c01020409097820 */ /* 0x000fe20000400000 */
[----:B------:R-:W-:Y:S01]  /*8380*/  FSETP.GT.AND P3, PT, R21, 9.9999997473787516356e-06, PT ;  /* 0x3727c5ac1500780b */ /* 0x000fe20003f64000 */
[----:B------:R-:W-:Y:S01]  /*8390*/  FMUL R10, R10, 0.0078740157186985015869 ;  /* 0x3c0102040a0a7820 */ /* 0x000fe20000400000 */
[----:B------:R-:W-:-:S02]  /*83a0*/  @!P1 FSEL R11, R11, R2, P5 ;  /* 0x000000020b0b9208 */ /* 0x000fc40002800000 */
[----:B------:R-:W-:Y:S02]  /*83b0*/  FSETP.NAN.AND P4, PT, R20, R20, PT ;  /* 0x000000141400720b */ /* 0x000fe40003f88000 */
[----:B------:R-:W-:Y:S01]  /*83c0*/  FSETP.GT.AND P1, PT, R22, 9.9999997473787516356e-06, PT ;  /* 0x3727c5ac1600780b */ /* 0x000fe20003f24000 */
[----:B------:R-:W-:Y:S01]  /*83d0*/  FMUL R11, R11, 0.0078740157186985015869 ;  /* 0x3c0102040b0b7820 */ /* 0x000fe20000400000 */
[----:B------:R-:W-:Y:S02]  /*83e0*/  @!P0 FSEL R20, R20, 9.9999997473787516356e-06, P4 ;  /* 0x3727c5ac14148808 */ /* 0x000fe40002000000 */
[----:B------:R-:W-:Y:S02]  /*83f0*/  FSETP.NAN.AND P5, PT, R21, R21, PT ;  /* 0x000000151500720b */ /* 0x000fe40003fa8000 */
[----:B------:R-:W-:Y:S02]  /*8400*/  FSETP.GT.AND P4, PT, R23, 9.9999997473787516356e-06, PT ;  /* 0x3727c5ac1700780b */ /* 0x000fe40003f84000 */
[----:B------:R-:W-:-:S02]  /*8410*/  FSETP.GT.AND P0, PT, R8, 9.9999997473787516356e-06, PT ;  /* 0x3727c5ac0800780b */ /* 0x000fc40003f04000 */
[----:B------:R-:W-:Y:S02]  /*8420*/  @!P3 FSEL R21, R21, 9.9999997473787516356e-06, P5 ;  /* 0x3727c5ac1515b808 */ /* 0x000fe40002800000 */
[C---:B------:R-:W-:Y:S02]  /*8430*/  FSETP.NAN.AND P5, PT, R22.reuse, R22, PT ;  /* 0x000000161600720b */ /* 0x040fe40003fa8000 */
[----:B------:R-:W-:Y:S02]  /*8440*/  FSETP.GT.AND P3, PT, R9, 9.9999997473787516356e-06, PT ;  /* 0x3727c5ac0900780b */ /* 0x000fe40003f64000 */
[----:B------:R-:W-:Y:S02]  /*8450*/  FSETP.NAN.AND P6, PT, R23, R23, PT ;  /* 0x000000171700720b */ /* 0x000fe40003fc8000 */
[----:B------:R-:W-:Y:S02]  /*8460*/  @!P1 FSEL R22, R22, 9.9999997473787516356e-06, P5 ;  /* 0x3727c5ac16169808 */ /* 0x000fe40002800000 */
[----:B------:R-:W-:-:S02]  /*8470*/  FSETP.NAN.AND P5, PT, R8, R8, PT ;  /* 0x000000080800720b */ /* 0x000fc40003fa8000 */
[----:B------:R-:W-:Y:S02]  /*8480*/  FSETP.GT.AND P1, PT, R10, 9.9999997473787516356e-06, PT ;  /* 0x3727c5ac0a00780b */ /* 0x000fe40003f24000 */
[----:B------:R-:W-:Y:S02]  /*8490*/  @!P4 FSEL R23, R23, 9.9999997473787516356e-06, P6 ;  /* 0x3727c5ac1717c808 */ /* 0x000fe40003000000 */
[----:B------:R-:W-:Y:S02]  /*84a0*/  FSETP.NAN.AND P4, PT, R9, R9, PT ;  /* 0x000000090900720b */ /* 0x000fe40003f88000 */
[----:B------:R-:W-:Y:S02]  /*84b0*/  @!P0 FSEL R8, R8, 9.9999997473787516356e-06, P5 ;  /* 0x3727c5ac08088808 */ /* 0x000fe40002800000 */
[----:B------:R-:W-:Y:S02]  /*84c0*/  FSETP.GT.AND P0, PT, R11, 9.9999997473787516356e-06, PT ;  /* 0x3727c5ac0b00780b */ /* 0x000fe40003f04000 */
[----:B------:R-:W-:-:S02]  /*84d0*/  @!P3 FSEL R9, R9, 9.9999997473787516356e-06, P4 ;  /* 0x3727c5ac0909b808 */ /* 0x000fc40002000000 */
[----:B------:R-:W-:Y:S02]  /*84e0*/  FSETP.NAN.AND P3, PT, R10, R10, PT ;  /* 0x0000000a0a00720b */ /* 0x000fe40003f68000 */
[----:B------:R-:W-:Y:S02]  /*84f0*/  FSETP.GT.AND P5, PT, |R20|, 8.50705917302346158658e+37, PT ;  /* 0x7e8000001400780b */ /* 0x000fe40003fa4200 */
[----:B------:R-:W-:Y:S02]  /*8500*/  @!P1 FSEL R10, R10, 9.9999997473787516356e-06, P3 ;  /* 0x3727c5ac0a0a9808 */ /* 0x000fe40001800000 */
[----:B------:R-:W-:Y:S02]  /*8510*/  FSETP.NAN.AND P1, PT, R11, R11, PT ;  /* 0x0000000b0b00720b */ /* 0x000fe40003f28000 */
[----:B------:R-:W-:Y:S02]  /*8520*/  FSETP.GT.AND P6, PT, |R21|, 8.50705917302346158658e+37, PT ;  /* 0x7e8000001500780b */ /* 0x000fe40003fc4200 */
[----:B------:R-:W-:-:S02]  /*8530*/  @!P0 FSEL R11, R11, 9.9999997473787516356e-06, P1 ;  /* 0x3727c5ac0b0b8808 */ /* 0x000fc40000800000 */
[----:B------:R-:W-:Y:S02]  /*8540*/  FSETP.GT.AND P0, PT, |R22|, 8.50705917302346158658e+37, PT ;  /* 0x7e8000001600780b */ /* 0x000fe40003f04200 */
[C---:B------:R-:W-:Y:S01]  /*8550*/  FSETP.GEU.AND P4, PT, |R20|.reuse, 1.175494350822287508e-38, PT ;  /* 0x008000001400780b */ /* 0x040fe20003f8e200 */
[----:B------:R-:W-:Y:S01]  /*8560*/  @P5 FMUL R20, R20, 0.25 ;  /* 0x3e80000014145820 */ /* 0x000fe20000400000 */
[C---:B------:R-:W-:Y:S02]  /*8570*/  FSETP.GEU.AND P3, PT, |R21|.reuse, 1.175494350822287508e-38, PT ;  /* 0x008000001500780b */ /* 0x040fe40003f6e200 */
[C---:B------:R-:W-:Y:S02]  /*8580*/  FSEL R13, R16.reuse, 1, P5 ;  /* 0x3f800000100d7808 */ /* 0x040fe40002800000 */
[----:B------:R-:W-:Y:S01]  /*8590*/  FSEL R2, R16, 1, P6 ;  /* 0x3f80000010027808 */ /* 0x000fe20003000000 */
[----:B------:R-:W-:Y:S01]  /*85a0*/  @P6 FMUL R21, R21, 0.25 ;  /* 0x3e80000015156820 */ /* 0x000fe20000400000 */
[----:B------:R-:W-:-:S02]  /*85b0*/  FSETP.GEU.AND P1, PT, |R22|, 1.175494350822287508e-38, PT ;  /* 0x008000001600780b */ /* 0x000fc40003f2e200 */
[----:B------:R-:W-:Y:S01]  /*85c0*/  FSETP.GT.AND P5, PT, |R23|, 8.50705917302346158658e+37, PT ;  /* 0x7e8000001700780b */ /* 0x000fe20003fa4200 */
[----:B------:R-:W-:Y:S01]  /*85d0*/  @P0 FMUL R22, R22, 0.25 ;  /* 0x3e80000016160820 */ /* 0x000fe20000400000 */
[----:B------:R-:W-:Y:S01]  /*85e0*/  FSETP.GT.AND P6, PT, |R8|, 8.50705917302346158658e+37, PT ;  /* 0x7e8000000800780b */ /* 0x000fe20003fc4200 */
[----:B------:R-:W-:Y:S01]  /*85f0*/  @!P4 FMUL R20, R20, 16777216 ;  /* 0x4b8000001414c820 */ /* 0x000fe20000400000 */
[----:B0-----:R-:W-:Y:S01]  /*8600*/  FSEL R5, R16, 1, P0 ;  /* 0x3f80000010057808 */ /* 0x001fe20000000000 */
[----:B------:R-:W-:Y:S01]  /*8610*/  @!P4 FMUL R13, R13, 16777216 ;  /* 0x4b8000000d0dc820 */ /* 0x000fe20000400000 */
[----:B------:R-:W-:Y:S01]  /*8620*/  FSETP.GT.AND P0, PT, |R9|, 8.50705917302346158658e+37, PT ;  /* 0x7e8000000900780b */ /* 0x000fe20003f04200 */
[----:B------:R-:W-:Y:S01]  /*8630*/  @!P3 FMUL R21, R21, 16777216 ;  /* 0x4b8000001515b820 */ /* 0x000fe20000400000 */
[----:B------:R-:W-:Y:S01]  /*8640*/  @!P3 FMUL R2, R2, 16777216 ;  /* 0x4b8000000202b820 */ /* 0x000fe20000400000 */
[C---:B------:R-:W-:Y:S01]  /*8650*/  FSETP.GEU.AND P4, PT, |R23|.reuse, 1.175494350822287508e-38, PT ;  /* 0x008000001700780b */ /* 0x040fe20003f8e200 */
[----:B------:R-:W0:Y:S01]  /*8660*/  MUFU.RCP R20, R20 ;  /* 0x0000001400147308 */ /* 0x000e220000001000 */
[----:B------:R-:W-:Y:S01]  /*8670*/  FSETP.GEU.AND P3, PT, |R8|, 1.175494350822287508e-38, PT ;  /* 0x008000000800780b */ /* 0x000fe20003f6e200 */
[----:B------:R-:W-:Y:S01]  /*8680*/  @!P1 FMUL R22, R22, 16777216 ;  /* 0x4b80000016169820 */ /* 0x000fe20000400000 */
[----:B------:R-:W-:Y:S01]  /*8690*/  @P5 FMUL R23, R23, 0.25 ;  /* 0x3e80000017175820 */ /* 0x000fe20000400000 */
[C---:B------:R-:W-:Y:S01]  /*86a0*/  FSEL R4, R16.reuse, 1, P5 ;  /* 0x3f80000010047808 */ /* 0x040fe20002800000 */
[----:B------:R-:W-:Y:S01]  /*86b0*/  @!P1 FMUL R5, R5, 16777216 ;  /* 0x4b80000005059820 */ /* 0x000fe20000400000 */
[----:B------:R-:W-:Y:S01]  /*86c0*/  FSEL R7, R16, 1, P6 ;  /* 0x3f80000010077808 */ /* 0x000fe20003000000 */
[----:B------:R-:W-:Y:S01]  /*86d0*/  @P6 FMUL R8, R8, 0.25 ;  /* 0x3e80000008086820 */ /* 0x000fe20000400000 */
[----:B------:R-:W2:Y:S01]  /*86e0*/  MUFU.RCP R21, R21 ;  /* 0x0000001500157308 */ /* 0x000ea20000001000 */
[C---:B------:R-:W-:Y:S01]  /*86f0*/  FSETP.GEU.AND P5, PT, |R9|.reuse, 1.175494350822287508e-38, PT ;  /* 0x008000000900780b */ /* 0x040fe20003fae200 */
[----:B------:R-:W-:Y:S01]  /*8700*/  @P0 FMUL R9, R9, 0.25 ;  /* 0x3e80000009090820 */ /* 0x000fe20000400000 */
[----:B------:R-:W-:Y:S01]  /*8710*/  FSETP.GT.AND P1, PT, |R10|, 8.50705917302346158658e+37, PT ;  /* 0x7e8000000a00780b */ /* 0x000fe20003f24200 */
[----:B------:R-:W-:Y:S01]  /*8720*/  @!P4 FMUL R23, R23, 16777216 ;  /* 0x4b8000001717c820 */ /* 0x000fe20000400000 */
[----:B------:R-:W-:Y:S01]  /*8730*/  FSETP.GT.AND P6, PT, |R11|, 8.50705917302346158658e+37, PT ;  /* 0x7e8000000b00780b */ /* 0x000fe20003fc4200 */
[----:B------:R-:W-:Y:S01]  /*8740*/  @!P4 FMUL R4, R4, 16777216 ;  /* 0x4b8000000404c820 */ /* 0x000fe20000400000 */
[----:B------:R-:W-:Y:S01]  /*8750*/  FSEL R6, R16, 1, P0 ;  /* 0x3f80000010067808 */ /* 0x000fe20000000000 */
[----:B------:R-:W-:Y:S01]  /*8760*/  @!P3 FMUL R8, R8, 16777216 ;  /* 0x4b8000000808b820 */ /* 0x000fe20000400000 */
[----:B------:R-:W-:Y:S01]  /*8770*/  LOP3.LUT P0, RZ, R0, 0x1f8, RZ, 0xc0, !PT ;  /* 0x000001f800ff7812 */ /* 0x000fe2000780c0ff */
[----:B------:R-:W-:Y:S01]  /*8780*/  @!P3 FMUL R7, R7, 16777216 ;  /* 0x4b8000000707b820 */ /* 0x000fe20000400000 */
[----:B------:R-:W-:Y:S01]  /*8790*/  FSETP.GEU.AND P4, PT, |R10|, 1.175494350822287508e-38, PT ;  /* 0x008000000a00780b */ /* 0x000fe20003f8e200 */
[----:B------:R-:W3:Y:S01]  /*87a0*/  MUFU.RCP R22, R22 ;  /* 0x0000001600167308 */ /* 0x000ee20000001000 */
[----:B------:R-:W-:Y:S01]  /*87b0*/  FSETP.GEU.AND P3, PT, |R11|, 1.175494350822287508e-38, PT ;  /* 0x008000000b00780b */ /* 0x000fe20003f6e200 */
[----:B0-----:R-:W-:Y:S01]  /*87c0*/  FMUL R20, R20, R13 ;  /* 0x0000000d14147220 */ /* 0x001fe20000400000 */
[----:B------:R-:W-:Y:S01]  /*87d0*/  ISETP.LT.AND P0, PT, R15, 0xe10, !P0 ;  /* 0x00000e100f00780c */ /* 0x000fe20004701270 */
[----:B--2---:R-:W-:Y:S01]  /*87e0*/  FMUL R21, R21, R2 ;  /* 0x0000000215157220 */ /* 0x004fe20000400000 */
[----:B-1----:R-:W-:Y:S01]  /*87f0*/  F2FP.BF16.PACK_AB R12, R3, R12 ;  /* 0x0000000c030c723e */ /* 0x002fe200000010ff */
[----:B------:R-:W-:Y:S01]  /*8800*/  @P1 FMUL R10, R10, 0.25 ;  /* 0x3e8000000a0a1820 */ /* 0x000fe20000400000 */
[----:B------:R-:W-:Y:S01]  /*8810*/  @P6 FMUL R11, R11, 0.25 ;  /* 0x3e8000000b0b6820 */ /* 0x000fe20000400000 */
[-C--:B------:R-:W-:Y:S01]  /*8820*/  IMAD.WIDE R2, R15, R26.reuse, c[0x0][0x1b0] ;  /* 0x00006c000f027625 */ /* 0x080fe200078e021a */
[----:B------:R-:W-:Y:S01]  /*8830*/  PRMT R13, R12, 0x7632, R13 ;  /* 0x000076320c0d7816 */ /* 0x000fe2000000000d */
[----:B------:R-:W-:Y:S01]  /*8840*/  @!P5 FMUL R9, R9, 16777216 ;  /* 0x4b8000000909d820 */ /* 0x000fe20000400000 */
[----:B------:R-:W0:Y:S01]  /*8850*/  MUFU.RCP R23, R23 ;  /* 0x0000001700177308 */ /* 0x000e220000001000 */
[----:B------:R-:W-:Y:S01]  /*8860*/  IMAD.WIDE R26, R15, R26, c[0x0][0x1b8] ;  /* 0x00006e000f1a7625 */ /* 0x000fe200078e021a */
[----:B------:R-:W-:Y:S01]  /*8870*/  @!P4 FMUL R10, R10, 16777216 ;  /* 0x4b8000000a0ac820 */ /* 0x000fe20000400000 */
[----:B------:R-:W-:Y:S01]  /*8880*/  @!P3 FMUL R11, R11, 16777216 ;  /* 0x4b8000000b0bb820 */ /* 0x000fe20000400000 */
[----:B------:R-:W-:Y:S01]  /*8890*/  FSEL R0, R16, 1, P6 ;  /* 0x3f80000010007808 */ /* 0x000fe20003000000 */
[----:B------:R1:W-:Y:S01]  /*88a0*/  @P0 STG.E.U16 [R2.64], R12 ;  /* 0x0000000c02000986 */ /* 0x0003e2000c101504 */
[----:B---3--:R-:W-:Y:S01]  /*88b0*/  FMUL R22, R22, R5 ;  /* 0x0000000516167220 */ /* 0x008fe20000400000 */
[----:B------:R-:W-:Y:S01]  /*88c0*/  FSEL R5, R16, 1, P1 ;  /* 0x3f80000010057808 */ /* 0x000fe20000800000 */
[----:B------:R-:W2:Y:S01]  /*88d0*/  MUFU.RCP R8, R8 ;  /* 0x0000000800087308 */ /* 0x000ea20000001000 */
[----:B------:R1:W-:Y:S01]  /*88e0*/  @P0 STG.E.U16 [R26.64], R13 ;  /* 0x0000000d1a000986 */ /* 0x0003e2000c101504 */
[----:B------:R-:W-:Y:S01]  /*88f0*/  @!P5 FMUL R6, R6, 16777216 ;  /* 0x4b8000000606d820 */ /* 0x000fe20000400000 */
[----:B------:R-:W-:Y:S01]  /*8900*/  @!P3 FMUL R0, R0, 16777216 ;  /* 0x4b8000000000b820 */ /* 0x000fe20000400000 */
[----:B------:R-:W-:Y:S01]  /*8910*/  @!P4 FMUL R5, R5, 16777216 ;  /* 0x4b8000000505c820 */ /* 0x000fe20000400000 */
[----:B------:R-:W-:Y:S01]  /*8920*/  BAR.SYNC.DEFER_BLOCKING 0x0 ;  /* 0x0000000000007b1d */ /* 0x000fe20000010000 */
[----:B0-----:R-:W-:-:S05]  /*8930*/  FMUL R23, R23, R4 ;  /* 0x0000000417177220 */ /* 0x001fca0000400000 */
[----:B------:R-:W0:Y:S01]  /*8940*/  MUFU.RCP R9, R9 ;  /* 0x0000000900097308 */ /* 0x000e220000001000 */
[----:B--2---:R-:W-:-:S07]  /*8950*/  FMUL R8, R8, R7 ;  /* 0x0000000708087220 */ /* 0x004fce0000400000 */
[----:B------:R-:W2:Y:S08]  /*8960*/  MUFU.RCP R10, R10 ;  /* 0x0000000a000a7308 */ /* 0x000eb00000001000 */
[----:B------:R-:W3:Y:S01]  /*8970*/  MUFU.RCP R11, R11 ;  /* 0x0000000b000b7308 */ /* 0x000ee20000001000 */
[----:B0-----:R-:W-:Y:S01]  /*8980*/  FMUL R9, R9, R6 ;  /* 0x0000000609097220 */ /* 0x001fe20000400000 */
[----:B------:R1:W-:Y:S04]  /*8990*/  STS [RZ], R20 ;  /* 0x00000014ff007388 */ /* 0x0003e80000000800 */
[----:B------:R1:W-:Y:S01]  /*89a0*/  STS [0x8], R21 ;  /* 0x00000815ff007388 */ /* 0x0003e20000000800 */
[----:B--2---:R-:W-:-:S03]  /*89b0*/  FMUL R10, R10, R5 ;  /* 0x000000050a0a7220 */ /* 0x004fc60000400000 */
[----:B------:R1:W-:Y:S04]  /*89c0*/  STS [0x10], R22 ;  /* 0x00001016ff007388 */ /* 0x0003e80000000800 */
[----:B------:R1:W-:Y:S01]  /*89d0*/  STS [0x18], R23 ;  /* 0x00001817ff007388 */ /* 0x0003e20000000800 */
[----:B---3--:R-:W-:-:S03]  /*89e0*/  FMUL R11, R11, R0 ;  /* 0x000000000b0b7220 */ /* 0x008fc60000400000 */
[----:B------:R1:W-:Y:S04]  /*89f0*/  STS [0x20], R8 ;  /* 0x00002008ff007388 */ /* 0x0003e80000000800 */
[----:B------:R1:W-:Y:S04]  /*8a00*/  STS [0x28], R9 ;  /* 0x00002809ff007388 */ /* 0x0003e80000000800 */
[----:B------:R1:W-:Y:S04]  /*8a10*/  STS [0x30], R10 ;  /* 0x0000300aff007388 */ /* 0x0003e80000000800 */
[----:B------:R1:W-:Y:S04]  /*8a20*/  STS [0x38], R11 ;  /* 0x0000380bff007388 */ /* 0x0003e80000000800 */
[----:B------:R-:W-:Y:S06]  /*8a30*/  BAR.SYNC.DEFER_BLOCKING 0x0 ;  /* 0x0000000000007b1d */ /* 0x000fec0000010000 */
[----:B-1----:R-:W0:Y:S02]  /*8a40*/  LDS R14, [R14.X8] ;  /* 0x000000000e0e7984 */ /* 0x002e240000008800 */
.L_x_4:
[----:B------:R-:W-:Y:S01]  /*8a50*/  IADD3 R18, P0, R18, 0x200, RZ ;  /* 0x0000020012127810 */ /* 0x000fe20007f1e0ff */
[----:B0-----:R-:W-:Y:S01]  /*8a60*/  IMAD.MOV.U32 R3, RZ, RZ, 0x2 ;  /* 0x00000002ff037424 */ /* 0x001fe200078e00ff */
[----:B------:R-:W-:Y:S01]  /*8a70*/  CS2R R4, SRZ ;  /* 0x0000000000047805 */ /* 0x000fe2000001ff00 */
[----:B------:R-:W-:-:S02]  /*8a80*/  CS2R R6, SRZ ;  /* 0x0000000000067805 */ /* 0x000fc4000001ff00 */
[----:B------:R-:W-:-:S04]  /*8a90*/  IMAD.IADD R20, R17, 0x1, R18 ;  /* 0x0000000111147824 */ /* 0x000fc800078e0212 */
[----:B------:R-:W-:-:S05]  /*8aa0*/  IMAD.WIDE R2, R20, R3, c[0x0][0x1a8] ;  /* 0x00006a0014027625 */ /* 0x000fca00078e0203 */
[----:B------:R-:W2:Y:S01]  /*8ab0*/  @!P2 LDG.E.EF.128 R4, [R2.64] ;  /* 0x000000040204a981 */ /* 0x000ea2000c0e1d00 */
[----:B------:R-:W-:Y:S01]  /*8ac0*/  IMAD.X R19, RZ, RZ, R19, P0 ;  /* 0x000000ffff137224 */ /* 0x000fe200000e0613 */
[----:B------:R-:W-:-:S04]  /*8ad0*/  ISETP.GE.U32.AND P0, PT, R18, 0xa00, PT ;  /* 0x00000a001200780c */ /* 0x000fc80003f06070 */
[----:B------:R-:W-:Y:S01]  /*8ae0*/  ISETP.GE.U32.AND.EX P0, PT, R19, RZ, PT, P0 ;  /* 0x000000ff1300720c */ /* 0x000fe20003f06100 */
[C---:B--2---:R-:W-:Y:S01]  /*8af0*/  IMAD.U32 R9, R4.reuse, 0x10000, RZ ;  /* 0x0001000004097824 */ /* 0x044fe200078e00ff */
[----:B------:R-:W-:Y:S01]  /*8b00*/  PRMT R4, R4, 0x7632, R4 ;  /* 0x0000763204047816 */ /* 0x000fe20000000004 */
[C---:B------:R-:W-:Y:S01]  /*8b10*/  IMAD.U32 R11, R6.reuse, 0x10000, RZ ;  /* 0x00010000060b7824 */ /* 0x040fe200078e00ff */
[----:B------:R-:W-:Y:S01]  /*8b20*/  PRMT R6, R6, 0x7632, R6 ;  /* 0x0000763206067816 */ /* 0x000fe20000000006 */
[C---:B0-----:R-:W-:Y:S01]  /*8b30*/  FMUL R0, R14.reuse, R9 ;  /* 0x000000090e007220 */ /* 0x041fe20000400000 */
[C---:B------:R-:W-:Y:S01]  /*8b40*/  IMAD.U32 R9, R5.reuse, 0x10000, RZ ;  /* 0x0001000005097824 */ /* 0x040fe200078e00ff */
[C---:B------:R-:W-:Y:S01]  /*8b50*/  FMUL R11, R14.reuse, R11 ;  /* 0x0000000b0e0b7220 */ /* 0x040fe20000400000 */
[----:B------:R-:W-:Y:S01]  /*8b60*/  PRMT R5, R5, 0x7632, R5 ;  /* 0x0000763205057816 */ /* 0x000fe20000000005 */
[----:B------:R0:W1:Y:S01]  /*8b70*/  FRND R10, R0 ;  /* 0x00000000000a7307 */ /* 0x0000620000201000 */
[----:B------:R-:W-:Y:S01]  /*8b80*/  FMUL R8, R14, R9 ;  /* 0x000000090e087220 */ /* 0x000fe20000400000 */
[----:B------:R-:W-:-:S02]  /*8b90*/  IMAD.U32 R3, R4, 0x10000, RZ ;  /* 0x0001000004037824 */ /* 0x000fc400078e00ff */
[----:B------:R-:W-:Y:S02]  /*8ba0*/  IMAD.U32 R5, R5, 0x10000, RZ ;  /* 0x0001000005057824 */ /* 0x000fe400078e00ff */
[C---:B------:R-:W-:Y:S01]  /*8bb0*/  IMAD.U32 R9, R7.reuse, 0x10000, RZ ;  /* 0x0001000007097824 */ /* 0x040fe200078e00ff */
[----:B------:R-:W-:Y:S01]  /*8bc0*/  PRMT R7, R7, 0x7632, R7 ;  /* 0x0000763207077816 */ /* 0x000fe20000000007 */
[----:B------:R-:W2:Y:S01]  /*8bd0*/  FRND R8, R8 ;  /* 0x0000000800087307 */ /* 0x000ea20000201000 */
[C---:B0-----:R-:W-:Y:S01]  /*8be0*/  FMUL R0, R14.reuse, R3 ;  /* 0x000000030e007220 */ /* 0x041fe20000400000 */
[----:B------:R-:W-:Y:S01]  /*8bf0*/  FMUL R5, R14, R5 ;  /* 0x000000050e057220 */ /* 0x000fe20000400000 */
[----:B------:R-:W-:Y:S01]  /*8c00*/  IMAD.U32 R3, R6, 0x10000, RZ ;  /* 0x0001000006037824 */ /* 0x000fe200078e00ff */
[C---:B------:R-:W-:Y:S01]  /*8c10*/  FMUL R9, R14.reuse, R9 ;  /* 0x000000090e097220 */ /* 0x040fe20000400000 */
[----:B------:R-:W-:Y:S02]  /*8c20*/  IMAD.U32 R7, R7, 0x10000, RZ ;  /* 0x0001000007077824 */ /* 0x000fe400078e00ff */
[----:B------:R-:W-:Y:S01]  /*8c30*/  FMUL R3, R14, R3 ;  /* 0x000000030e037220 */ /* 0x000fe20000400000 */
[----:B------:R-:W0:Y:S01]  /*8c40*/  FRND R11, R11 ;  /* 0x0000000b000b7307 */ /* 0x000e220000201000 */
[----:B-1----:R-:W-:Y:S01]  /*8c50*/  FSETP.GT.AND P1, PT, R10, -127, PT ;  /* 0xc2fe00000a00780b */ /* 0x002fe20003f24000 */
[----:B------:R-:W-:Y:S01]  /*8c60*/  FMUL R7, R14, R7 ;  /* 0x000000070e077220 */ /* 0x000fe20000400000 */
[----:B------:R-:W-:-:S05]  /*8c70*/  FSETP.NAN.AND P5, PT, R10, R10, PT ;  /* 0x0000000a0a00720b */ /* 0x000fca0003fa8000 */
[----:B------:R-:W1:Y:S01]  /*8c80*/  FRND R0, R0 ;  /* 0x0000000000007307 */ /* 0x000e620000201000 */
[----:B--2---:R-:W-:-:S05]  /*8c90*/  FSETP.GT.AND P4, PT, R8, -127, PT ;  /* 0xc2fe00000800780b */ /* 0x004fca0003f84000 */
[----:B------:R-:W-:Y:S02]  /*8ca0*/  @!P1 FSEL R10, R10, -127, P5 ;  /* 0xc2fe00000a0a9808 */ /* 0x000fe40002800000 */
[----:B------:R-:W2:Y:S01]  /*8cb0*/  FRND R5, R5 ;  /* 0x0000000500057307 */ /* 0x000ea20000201000 */
[C---:B0-----:R-:W-:Y:S02]  /*8cc0*/  FSETP.GT.AND P3, PT, R11.reuse, -127, PT ;  /* 0xc2fe00000b00780b */ /* 0x041fe40003f64000 */
[C---:B------:R-:W-:Y:S02]  /*8cd0*/  FSETP.NAN.AND P5, PT, R8.reuse, R8, PT ;  /* 0x000000080800720b */ /* 0x040fe40003fa8000 */
[----:B------:R-:W-:Y:S02]  /*8ce0*/  FSETP.NAN.AND P6, PT, R11, R11, PT ;  /* 0x0000000b0b00720b */ /* 0x000fe40003fc8000 */
[----:B------:R-:W-:Y:S01]  /*8cf0*/  @!P4 FSEL R8, R8, -127, P5 ;  /* 0xc2fe00000808c808 */ /* 0x000fe20002800000 */
[----:B------:R-:W0:Y:S01]  /*8d00*/  FRND R3, R3 ;  /* 0x0000000300037307 */ /* 0x000e220000201000 */
[----:B-1----:R-:W-:-:S05]  /*8d10*/  FSETP.GT.AND P1, PT, R0, -127, PT ;  /* 0xc2fe00000000780b */ /* 0x002fca0003f24000 */
[----:B------:R-:W-:Y:S02]  /*8d20*/  @!P3 FSEL R11, R11, -127, P6 ;  /* 0xc2fe00000b0bb808 */ /* 0x000fe40003000000 */
[----:B------:R-:W1:Y:S01]  /*8d30*/  FRND R9, R9 ;  /* 0x0000000900097307 */ /* 0x000e620000201000 */
[C---:B--2---:R-:W-:Y:S02]  /*8d40*/  FSETP.GT.AND P5, PT, R5.reuse, -127, PT ;  /* 0xc2fe00000500780b */ /* 0x044fe40003fa4000 */
[C---:B------:R-:W-:Y:S02]  /*8d50*/  FSETP.NAN.AND P3, PT, R0.reuse, R0, PT ;  /* 0x000000000000720b */ /* 0x040fe40003f68000 */
[----:B------:R-:W-:Y:S02]  /*8d60*/  FSETP.NAN.AND P6, PT, R5, R5, PT ;  /* 0x000000050500720b */ /* 0x000fe40003fc8000 */
[----:B------:R-:W-:Y:S01]  /*8d70*/  @!P1 FSEL R0, R0, -127, P3 ;  /* 0xc2fe000000009808 */ /* 0x000fe20001800000 */
[----:B------:R-:W2:Y:S01]  /*8d80*/  F2I.S16.TRUNC.NTZ R4, R10 ;  /* 0x0000000a00047305 */ /* 0x000ea2000020e900 */
[----:B0-----:R-:W-:-:S02]  /*8d90*/  FSETP.GT.AND P4, PT, R3, -127, PT ;  /* 0xc2fe00000300780b */ /* 0x001fc40003f84000 */
[----:B------:R-:W-:-:S03]  /*8da0*/  FSETP.GEU.AND P3, PT, R10, 127, PT ;  /* 0x42fe00000a00780b */ /* 0x000fc60003f6e000 */
[----:B------:R-:W-:Y:S02]  /*8db0*/  @!P5 FSEL R5, R5, -127, P6 ;  /* 0xc2fe00000505d808 */ /* 0x000fe40003000000 */
[----:B------:R-:W0:Y:S01]  /*8dc0*/  FRND R7, R7 ;  /* 0x0000000700077307 */ /* 0x000e220000201000 */
[----:B-1----:R-:W-:Y:S02]  /*8dd0*/  FSETP.GT.AND P1, PT, R9, -127, PT ;  /* 0xc2fe00000900780b */ /* 0x002fe40003f24000 */
[C---:B------:R-:W-:Y:S02]  /*8de0*/  FSETP.NAN.AND P6, PT, R3.reuse, R3, PT ;  /* 0x000000030300720b */ /* 0x040fe40003fc8000 */
[----:B------:R-:W-:Y:S02]  /*8df0*/  FSETP.NAN.AND P5, PT, R10, R10, PT ;  /* 0x0000000a0a00720b */ /* 0x000fe40003fa8000 */
[----:B------:R-:W-:Y:S01]  /*8e00*/  @!P4 FSEL R3, R3, -127, P6 ;  /* 0xc2fe00000303c808 */ /* 0x000fe20003000000 */
[----:B------:R-:W1:Y:S01]  /*8e10*/  F2I.S16.TRUNC.NTZ R12, R8 ;  /* 0x00000008000c7305 */ /* 0x000e62000020e900 */
[----:B------:R-:W-:-:S02]  /*8e20*/  FSETP.GEU.AND P4, PT, R8, 127, PT ;  /* 0x42fe00000800780b */ /* 0x000fc40003f8e000 */
[----:B--2---:R-:W-:Y:S02]  /*8e30*/  LOP3.LUT R15, R4, 0xffff, RZ, 0xc0, !PT ;  /* 0x0000ffff040f7812 */ /* 0x004fe400078ec0ff */
[----:B------:R-:W-:Y:S02]  /*8e40*/  FSETP.NAN.AND P6, PT, R9, R9, PT ;  /* 0x000000090900720b */ /* 0x000fe40003fc8000 */
[----:B------:R-:W-:Y:S01]  /*8e50*/  @P3 SEL R15, R15, 0x7f, P5 ;  /* 0x0000007f0f0f3807 */ /* 0x000fe20002800000 */
[----:B------:R-:W2:Y:S01]  /*8e60*/  F2I.S16.TRUNC.NTZ R2, R0 ;  /* 0x0000000000027305 */ /* 0x000ea2000020e900 */
[----:B0-----:R-:W-:Y:S02]  /*8e70*/  FSETP.GT.AND P5, PT, R7, -127, PT ;  /* 0xc2fe00000700780b */ /* 0x001fe40003fa4000 */
[----:B------:R-:W-:Y:S02]  /*8e80*/  @!P1 FSEL R9, R9, -127, P6 ;  /* 0xc2fe000009099808 */ /* 0x000fe40003000000 */
[----:B------:R-:W-:-:S02]  /*8e90*/  FSETP.NAN.AND P1, PT, R8, R8, PT ;  /* 0x000000080800720b */ /* 0x000fc40003f28000 */
[----:B------:R-:W-:Y:S01]  /*8ea0*/  FSETP.GEU.AND P3, PT, R0, 127, PT ;  /* 0x42fe00000000780b */ /* 0x000fe20003f6e000 */
[----:B------:R-:W0:Y:S01]  /*8eb0*/  F2I.S16.TRUNC.NTZ R6, R5 ;  /* 0x0000000500067305 */ /* 0x000e22000020e900 */
[----:B-1----:R-:W-:Y:S02]  /*8ec0*/  LOP3.LUT R13, R12, 0xffff, RZ, 0xc0, !PT ;  /* 0x0000ffff0c0d7812 */ /* 0x002fe400078ec0ff */
[----:B------:R-:W-:Y:S02]  /*8ed0*/  FSETP.NAN.AND P6, PT, R0, R0, PT ;  /* 0x000000000000720b */ /* 0x000fe40003fc8000 */
[----:B------:R-:W-:Y:S02]  /*8ee0*/  @P4 SEL R13, R13, 0x7f, P1 ;  /* 0x0000007f0d0d4807 */ /* 0x000fe40000800000 */
[----:B------:R-:W-:Y:S01]  /*8ef0*/  FSETP.NAN.AND P4, PT, R7, R7, PT ;  /* 0x000000070700720b */ /* 0x000fe20003f88000 */
[----:B------:R-:W1:Y:S01]  /*8f00*/  F2I.S16.TRUNC.NTZ R4, R3 ;  /* 0x0000000300047305 */ /* 0x000e62000020e900 */
[----:B------:R-:W-:-:S02]  /*8f10*/  FSETP.GEU.AND P1, PT, R5, 127, PT ;  /* 0x42fe00000500780b */ /* 0x000fc40003f2e000 */
[----:B------:R-:W-:Y:S02]  /*8f20*/  @!P5 FSEL R7, R7, -127, P4 ;  /* 0xc2fe00000707d808 */ /* 0x000fe40002000000 */
[----:B--2---:R-:W-:Y:S02]  /*8f30*/  LOP3.LUT R2, R2, 0xffff, RZ, 0xc0, !PT ;  /* 0x0000ffff02027812 */ /* 0x004fe400078ec0ff */
[----:B------:R-:W-:Y:S01]  /*8f40*/  FSETP.GEU.AND P4, PT, R3, 127, PT ;  /* 0x42fe00000300780b */ /* 0x000fe20003f8e000 */
[----:B------:R-:W2:Y:S01]  /*8f50*/  F2I.S16.TRUNC.NTZ R16, R11 ;  /* 0x0000000b00107305 */ /* 0x000ea2000020e900 */
[----:B------:R-:W-:Y:S02]  /*8f60*/  @P3 SEL R2, R2, 0x7f, P6 ;  /* 0x0000007f02023807 */ /* 0x000fe40003000000 */
[----:B------:R-:W-:Y:S02]  /*8f70*/  FSETP.NAN.AND P6, PT, R5, R5, PT ;  /* 0x000000050500720b */ /* 0x000fe40003fc8000 */
[----:B------:R-:W-:-:S02]  /*8f80*/  FSETP.GEU.AND P3, PT, R11, 127, PT ;  /* 0x42fe00000b00780b */ /* 0x000fc40003f6e000 */
[----:B0-----:R-:W-:Y:S01]  /*8f90*/  LOP3.LUT R6, R6, 0xffff, RZ, 0xc0, !PT ;  /* 0x0000ffff06067812 */ /* 0x001fe200078ec0ff */
[----:B------:R-:W0:Y:S01]  /*8fa0*/  F2I.S16.TRUNC.NTZ R8, R9 ;  /* 0x0000000900087305 */ /* 0x000e22000020e900 */
[----:B------:R-:W-:Y:S02]  /*8fb0*/  FSETP.NAN.AND P5, PT, R3, R3, PT ;  /* 0x000000030300720b */ /* 0x000fe40003fa8000 */
[----:B-1----:R-:W-:Y:S02]  /*8fc0*/  LOP3.LUT R4, R4, 0xffff, RZ, 0xc0, !PT ;  /* 0x0000ffff04047812 */ /* 0x002fe400078ec0ff */
[----:B------:R-:W-:Y:S02]  /*8fd0*/  @P1 SEL R6, R6, 0x7f, P6 ;  /* 0x0000007f06061807 */ /* 0x000fe40003000000 */
[----:B------:R-:W-:Y:S01]  /*8fe0*/  FSETP.GEU.AND P1, PT, R9, 127, PT ;  /* 0x42fe00000900780b */ /* 0x000fe20003f2e000 */
[----:B------:R-:W1:Y:S01]  /*8ff0*/  F2I.S16.TRUNC.NTZ R0, R7 ;  /* 0x0000000700007305 */ /* 0x000e62000020e900 */
[----:B------:R-:W-:-:S02]  /*9000*/  FSETP.GEU.AND P6, PT, R7, 127, PT ;  /* 0x42fe00000700780b */ /* 0x000fc40003fce000 */
[----:B------:R-:W-:Y:S02]  /*9010*/  @P4 SEL R4, R4, 0x7f, P5 ;  /* 0x0000007f04044807 */ /* 0x000fe40002800000 */
[----:B------:R-:W-:Y:S02]  /*9020*/  FSETP.NAN.AND P5, PT, R11, R11, PT ;  /* 0x0000000b0b00720b */ /* 0x000fe40003fa8000 */
[----:B--2---:R-:W-:Y:S02]  /*9030*/  LOP3.LUT R5, R16, 0xffff, RZ, 0xc0, !PT ;  /* 0x0000ffff10057812 */ /* 0x004fe400078ec0ff */
[----:B------:R-:W-:Y:S02]  /*9040*/  FSETP.NAN.AND P4, PT, R9, R9, PT ;  /* 0x000000090900720b */ /* 0x000fe40003f88000 */
[----:B------:R-:W-:Y:S02]  /*9050*/  @P3 SEL R5, R5, 0x7f, P5 ;  /* 0x0000007f05053807 */ /* 0x000fe40002800000 */
[----:B------:R-:W-:-:S02]  /*9060*/  FSETP.NAN.AND P3, PT, R7, R7, PT ;  /* 0x000000070700720b */ /* 0x000fc40003f68000 */
[----:B0-----:R-:W-:Y:S02]  /*9070*/  LOP3.LUT R3, R8, 0xffff, RZ, 0xc0, !PT ;  /* 0x0000ffff08037812 */ /* 0x001fe400078ec0ff */
[----:B-1----:R-:W-:Y:S02]  /*9080*/  LOP3.LUT R0, R0, 0xffff, RZ, 0xc0, !PT ;  /* 0x0000ffff00007812 */ /* 0x002fe400078ec0ff */
[----:B------:R-:W-:Y:S02]  /*9090*/  @P1 SEL R3, R3, 0x7f, P4 ;  /* 0x0000007f03031807 */ /* 0x000fe40002000000 */
[----:B------:R-:W-:Y:S02]  /*90a0*/  @P6 SEL R0, R0, 0x7f, P3 ;  /* 0x0000007f00006807 */ /* 0x000fe40001800000 */
[----:B------:R-:W-:Y:S02]  /*90b0*/  PRMT R15, R15, 0x3340, R2 ;  /* 0x000033400f0f7816 */ /* 0x000fe40000000002 */
[----:B------:R-:W-:-:S02]  /*90c0*/  PRMT R6, R13, 0x3340, R6 ;  /* 0x000033400d067816 */ /* 0x000fc40000000006 */
[----:B------:R-:W-:Y:S02]  /*90d0*/  PRMT R5, R5, 0x3340, R4 ;  /* 0x0000334005057816 */ /* 0x000fe40000000004 */
[----:B------:R-:W-:Y:S02]  /*90e0*/  SHF.R.S32.HI R7, RZ, 0x1f, R20 ;  /* 0x0000001fff077819 */ /* 0x000fe40000011414 */
[----:B------:R-:W-:Y:S02]  /*90f0*/  IADD3 R2, P1, R20, c[0x0][0x1c0], RZ ;  /* 0x0000700014027a10 */ /* 0x000fe40007f3e0ff */
[----:B------:R-:W-:Y:S02]  /*9100*/  PRMT R0, R3, 0x3340, R0 ;  /* 0x0000334003007816 */ /* 0x000fe40000000000 */
[----:B------:R-:W-:Y:S02]  /*9110*/  PRMT R4, R15, 0x5410, R6 ;  /* 0x000054100f047816 */ /* 0x000fe40000000006 */
[----:B------:R-:W-:-:S02]  /*9120*/  IADD3.X R3, R7, c[0x0][0x1c4], RZ, P1, !PT ;  /* 0x0000710007037a10 */ /* 0x000fc40000ffe4ff */
[----:B------:R-:W-:-:S05]  /*9130*/  PRMT R5, R5, 0x5410, R0 ;  /* 0x0000541005057816 */ /* 0x000fca0000000000 */
[----:B------:R0:W-:Y:S01]  /*9140*/  @!P2 STG.E.64 [R2.64], R4 ;  /* 0x000000040200a986 */ /* 0x0001e2000c101b04 */
[----:B------:R-:W-:Y:S05]  /*9150*/  @!P0 BRA `(.L_x_4) ;  /* 0xfffff8f000008947 */ /* 0x000fea000383ffff */
[----:B------:R-:W-:Y:S05]  /*9160*/  EXIT ;  /* 0x000000000000794d */ /* 0x000fea0003800000 */
.L_x_5:
[----:B------:R-:W-:-:S00]  /*9170*/  BRA `(.L_x_5) ;  /* 0xfffffff000007947 */ /* 0x000fc0000383ffff */
[----:B------:R-:W-:-:S00]  /*9180*/  NOP ;  /* 0x0000000000007918 */ /* 0x000fc00000000000 */
[----:B------:R-:W-:-:S00]  /*9190*/  NOP ;  /* 0x0000000000007918 */ /* 0x000fc00000000000 */
[----:B------:R-:W-:-:S00]  /*91a0*/  NOP ;  /* 0x0000000000007918 */ /* 0x000fc00000000000 */
[----:B------:R-:W-:-:S00]  /*91b0*/  NOP ;  /* 0x0000000000007918 */ /* 0x000fc00000000000 */
[----:B------:R-:W-:-:S00]  /*91c0*/  NOP ;  /* 0x0000000000007918 */ /* 0x000fc00000000000 */
[----:B------:R-:W-:-:S00]  /*91d0*/  NOP ;  /* 0x0000000000007918 */ /* 0x000fc00000000000 */
[----:B------:R-:W-:-:S00]  /*91e0*/  NOP ;  /* 0x0000000000007918 */ /* 0x000fc00000000000 */
[----:B------:R-:W-:-:S00]  /*91f0*/  NOP ;  /* 0x0000000000007918 */ /* 0x000fc00000000000 */
.L_x_6:


//--------------------- .nv.global.init           --------------------------
	.section	.nv.global.init,"aw",@progbits
.nv.global.init:
	.type		_$_str,@object
	.size		_$_str,(.L_0 - _$_str)
_$_str:
        /*0000*/ 	.byte	0x5f, 0x5f, 0x43, 0x55, 0x44, 0x41, 0x5f, 0x46, 0x54, 0x5a, 0x00
.L_0:


//--------------------- .nv.shared.triton_red_fused__to_copy_add_amax_amin_clamp_mul_native_layer_norm_reciprocal_10 --------------------------
	.section	.nv.shared.triton_red_fused__to_copy_add_amax_amin_clamp_mul_native_layer_norm_reciprocal_10,"aw",@nobits
	.sectionflags	@""
	.align	16
